//
// Generated by NVIDIA NVVM Compiler
//
// Compiler Build ID: CL-36424714
// Cuda compilation tools, release 13.0, V13.0.88
// Based on NVVM 20.0.0
//

.version 9.0
.target sm_100
.address_size 64

	// .globl	_Z9bodyForceP4Bodyfif

.visible .entry _Z9bodyForceP4Bodyfif(
	.param .u64 .ptr .align 1 _Z9bodyForceP4Bodyfif_param_0,
	.param .f32 _Z9bodyForceP4Bodyfif_param_1,
	.param .u32 _Z9bodyForceP4Bodyfif_param_2,
	.param .f32 _Z9bodyForceP4Bodyfif_param_3
)
{
	.reg .pred 	%p<9>;
	.reg .b32 	%r<19>;
	.reg .b32 	%f<172>;
	.reg .b64 	%rd<15>;

	ld.param.u64 	%rd5, [_Z9bodyForceP4Bodyfif_param_0];
	ld.param.f32 	%f31, [_Z9bodyForceP4Bodyfif_param_1];
	ld.param.u32 	%r10, [_Z9bodyForceP4Bodyfif_param_2];
	ld.param.f32 	%f32, [_Z9bodyForceP4Bodyfif_param_3];
	cvta.to.global.u64 	%rd1, %rd5;
	mov.u32 	%r11, %ntid.x;
	mov.u32 	%r12, %ctaid.x;
	mov.u32 	%r13, %tid.x;
	mad.lo.s32 	%r1, %r11, %r12, %r13;
	setp.ge.s32 	%p1, %r1, %r10;
	@%p1 bra 	$L__BB0_11;
	setp.lt.s32 	%p2, %r10, 1;
	mov.f32 	%f169, 0f00000000;
	mov.f32 	%f170, %f169;
	mov.f32 	%f171, %f169;
	@%p2 bra 	$L__BB0_10;
	mul.wide.s32 	%rd6, %r1, 24;
	add.s64 	%rd7, %rd1, %rd6;
	ld.global.f32 	%f1, [%rd7];
	ld.global.f32 	%f2, [%rd7+4];
	ld.global.f32 	%f3, [%rd7+8];
	and.b32  	%r2, %r10, 3;
	setp.lt.u32 	%p3, %r10, 4;
	mov.f32 	%f171, 0f00000000;
	mov.b32 	%r18, 0;
	mov.f32 	%f170, %f171;
	mov.f32 	%f169, %f171;
	@%p3 bra 	$L__BB0_5;
	and.b32  	%r18, %r10, 2147483644;
	neg.s32 	%r16, %r18;
	add.s64 	%rd14, %rd1, 48;
	mov.f32 	%f171, 0f00000000;
$L__BB0_4:
	.pragma "nounroll";
	ld.global.f32 	%f37, [%rd14+-48];
	sub.f32 	%f38, %f37, %f1;
	ld.global.f32 	%f39, [%rd14+-44];
	sub.f32 	%f40, %f39, %f2;
	ld.global.f32 	%f41, [%rd14+-40];
	sub.f32 	%f42, %f41, %f3;
	mul.f32 	%f43, %f40, %f40;
	fma.rn.f32 	%f44, %f38, %f38, %f43;
	fma.rn.f32 	%f45, %f42, %f42, %f44;
	add.f32 	%f46, %f32, %f45;
	sqrt.rn.f32 	%f47, %f46;
	rcp.rn.f32 	%f48, %f47;
	mul.f32 	%f49, %f48, %f48;
	mul.f32 	%f50, %f48, %f49;
	fma.rn.f32 	%f51, %f38, %f50, %f169;
	fma.rn.f32 	%f52, %f40, %f50, %f170;
	fma.rn.f32 	%f53, %f42, %f50, %f171;
	ld.global.f32 	%f54, [%rd14+-24];
	sub.f32 	%f55, %f54, %f1;
	ld.global.f32 	%f56, [%rd14+-20];
	sub.f32 	%f57, %f56, %f2;
	ld.global.f32 	%f58, [%rd14+-16];
	sub.f32 	%f59, %f58, %f3;
	mul.f32 	%f60, %f57, %f57;
	fma.rn.f32 	%f61, %f55, %f55, %f60;
	fma.rn.f32 	%f62, %f59, %f59, %f61;
	add.f32 	%f63, %f32, %f62;
	sqrt.rn.f32 	%f64, %f63;
	rcp.rn.f32 	%f65, %f64;
	mul.f32 	%f66, %f65, %f65;
	mul.f32 	%f67, %f65, %f66;
	fma.rn.f32 	%f68, %f55, %f67, %f51;
	fma.rn.f32 	%f69, %f57, %f67, %f52;
	fma.rn.f32 	%f70, %f59, %f67, %f53;
	ld.global.f32 	%f71, [%rd14];
	sub.f32 	%f72, %f71, %f1;
	ld.global.f32 	%f73, [%rd14+4];
	sub.f32 	%f74, %f73, %f2;
	ld.global.f32 	%f75, [%rd14+8];
	sub.f32 	%f76, %f75, %f3;
	mul.f32 	%f77, %f74, %f74;
	fma.rn.f32 	%f78, %f72, %f72, %f77;
	fma.rn.f32 	%f79, %f76, %f76, %f78;
	add.f32 	%f80, %f32, %f79;
	sqrt.rn.f32 	%f81, %f80;
	rcp.rn.f32 	%f82, %f81;
	mul.f32 	%f83, %f82, %f82;
	mul.f32 	%f84, %f82, %f83;
	fma.rn.f32 	%f85, %f72, %f84, %f68;
	fma.rn.f32 	%f86, %f74, %f84, %f69;
	fma.rn.f32 	%f87, %f76, %f84, %f70;
	ld.global.f32 	%f88, [%rd14+24];
	sub.f32 	%f89, %f88, %f1;
	ld.global.f32 	%f90, [%rd14+28];
	sub.f32 	%f91, %f90, %f2;
	ld.global.f32 	%f92, [%rd14+32];
	sub.f32 	%f93, %f92, %f3;
	mul.f32 	%f94, %f91, %f91;
	fma.rn.f32 	%f95, %f89, %f89, %f94;
	fma.rn.f32 	%f96, %f93, %f93, %f95;
	add.f32 	%f97, %f32, %f96;
	sqrt.rn.f32 	%f98, %f97;
	rcp.rn.f32 	%f99, %f98;
	mul.f32 	%f100, %f99, %f99;
	mul.f32 	%f101, %f99, %f100;
	fma.rn.f32 	%f169, %f89, %f101, %f85;
	fma.rn.f32 	%f170, %f91, %f101, %f86;
	fma.rn.f32 	%f171, %f93, %f101, %f87;
	add.s32 	%r16, %r16, 4;
	add.s64 	%rd14, %rd14, 96;
	setp.ne.s32 	%p4, %r16, 0;
	@%p4 bra 	$L__BB0_4;
$L__BB0_5:
	setp.eq.s32 	%p5, %r2, 0;
	@%p5 bra 	$L__BB0_10;
	setp.eq.s32 	%p6, %r2, 1;
	@%p6 bra 	$L__BB0_8;
	mul.wide.u32 	%rd8, %r18, 24;
	add.s64 	%rd9, %rd1, %rd8;
	ld.global.f32 	%f103, [%rd9];
	sub.f32 	%f104, %f103, %f1;
	ld.global.f32 	%f105, [%rd9+4];
	sub.f32 	%f106, %f105, %f2;
	ld.global.f32 	%f107, [%rd9+8];
	sub.f32 	%f108, %f107, %f3;
	mul.f32 	%f109, %f106, %f106;
	fma.rn.f32 	%f110, %f104, %f104, %f109;
	fma.rn.f32 	%f111, %f108, %f108, %f110;
	add.f32 	%f112, %f32, %f111;
	sqrt.rn.f32 	%f113, %f112;
	rcp.rn.f32 	%f114, %f113;
	mul.f32 	%f115, %f114, %f114;
	mul.f32 	%f116, %f114, %f115;
	fma.rn.f32 	%f117, %f104, %f116, %f169;
	fma.rn.f32 	%f118, %f106, %f116, %f170;
	fma.rn.f32 	%f119, %f108, %f116, %f171;
	ld.global.f32 	%f120, [%rd9+24];
	sub.f32 	%f121, %f120, %f1;
	ld.global.f32 	%f122, [%rd9+28];
	sub.f32 	%f123, %f122, %f2;
	ld.global.f32 	%f124, [%rd9+32];
	sub.f32 	%f125, %f124, %f3;
	mul.f32 	%f126, %f123, %f123;
	fma.rn.f32 	%f127, %f121, %f121, %f126;
	fma.rn.f32 	%f128, %f125, %f125, %f127;
	add.f32 	%f129, %f32, %f128;
	sqrt.rn.f32 	%f130, %f129;
	rcp.rn.f32 	%f131, %f130;
	mul.f32 	%f132, %f131, %f131;
	mul.f32 	%f133, %f131, %f132;
	fma.rn.f32 	%f169, %f121, %f133, %f117;
	fma.rn.f32 	%f170, %f123, %f133, %f118;
	fma.rn.f32 	%f171, %f125, %f133, %f119;
	add.s32 	%r18, %r18, 2;
$L__BB0_8:
	and.b32  	%r15, %r10, 1;
	setp.eq.b32 	%p7, %r15, 1;
	not.pred 	%p8, %p7;
	@%p8 bra 	$L__BB0_10;
	mul.wide.u32 	%rd10, %r18, 24;
	add.s64 	%rd11, %rd1, %rd10;
	ld.global.f32 	%f134, [%rd11];
	sub.f32 	%f135, %f134, %f1;
	ld.global.f32 	%f136, [%rd11+4];
	sub.f32 	%f137, %f136, %f2;
	ld.global.f32 	%f138, [%rd11+8];
	sub.f32 	%f139, %f138, %f3;
	mul.f32 	%f140, %f137, %f137;
	fma.rn.f32 	%f141, %f135, %f135, %f140;
	fma.rn.f32 	%f142, %f139, %f139, %f141;
	add.f32 	%f143, %f32, %f142;
	sqrt.rn.f32 	%f144, %f143;
	rcp.rn.f32 	%f145, %f144;
	mul.f32 	%f146, %f145, %f145;
	mul.f32 	%f147, %f145, %f146;
	fma.rn.f32 	%f169, %f135, %f147, %f169;
	fma.rn.f32 	%f170, %f137, %f147, %f170;
	fma.rn.f32 	%f171, %f139, %f147, %f171;
$L__BB0_10:
	mul.wide.s32 	%rd12, %r1, 24;
	add.s64 	%rd13, %rd1, %rd12;
	ld.global.f32 	%f148, [%rd13+12];
	fma.rn.f32 	%f149, %f31, %f169, %f148;
	st.global.f32 	[%rd13+12], %f149;
	ld.global.f32 	%f150, [%rd13+16];
	fma.rn.f32 	%f151, %f31, %f170, %f150;
	st.global.f32 	[%rd13+16], %f151;
	ld.global.f32 	%f152, [%rd13+20];
	fma.rn.f32 	%f153, %f31, %f171, %f152;
	st.global.f32 	[%rd13+20], %f153;
$L__BB0_11:
	ret;

}
	// .globl	_Z13gpu_bodyForcePffif
.visible .entry _Z13gpu_bodyForcePffif(
	.param .u64 .ptr .align 1 _Z13gpu_bodyForcePffif_param_0,
	.param .f32 _Z13gpu_bodyForcePffif_param_1,
	.param .u32 _Z13gpu_bodyForcePffif_param_2,
	.param .f32 _Z13gpu_bodyForcePffif_param_3
)
{
	.reg .pred 	%p<9>;
	.reg .b32 	%r<23>;
	.reg .b32 	%f<172>;
	.reg .b64 	%rd<15>;

	ld.param.u64 	%rd5, [_Z13gpu_bodyForcePffif_param_0];
	ld.param.f32 	%f31, [_Z13gpu_bodyForcePffif_param_1];
	ld.param.u32 	%r10, [_Z13gpu_bodyForcePffif_param_2];
	ld.param.f32 	%f32, [_Z13gpu_bodyForcePffif_param_3];
	cvta.to.global.u64 	%rd1, %rd5;
	mov.u32 	%r11, %ntid.x;
	mov.u32 	%r12, %ctaid.x;
	mov.u32 	%r13, %tid.x;
	mad.lo.s32 	%r1, %r11, %r12, %r13;
	setp.ge.s32 	%p1, %r1, %r10;
	@%p1 bra 	$L__BB1_11;
	setp.lt.s32 	%p2, %r10, 1;
	mov.f32 	%f169, 0f00000000;
	mov.f32 	%f170, %f169;
	mov.f32 	%f171, %f169;
	@%p2 bra 	$L__BB1_10;
	mul.lo.s32 	%r15, %r1, 6;
	mul.wide.s32 	%rd6, %r15, 4;
	add.s64 	%rd7, %rd1, %rd6;
	ld.global.f32 	%f1, [%rd7];
	ld.global.f32 	%f2, [%rd7+4];
	ld.global.f32 	%f3, [%rd7+8];
	and.b32  	%r2, %r10, 3;
	setp.lt.u32 	%p3, %r10, 4;
	mov.f32 	%f171, 0f00000000;
	mov.b32 	%r22, 0;
	mov.f32 	%f170, %f171;
	mov.f32 	%f169, %f171;
	@%p3 bra 	$L__BB1_5;
	and.b32  	%r22, %r10, 2147483644;
	neg.s32 	%r20, %r22;
	add.s64 	%rd14, %rd1, 48;
	mov.f32 	%f171, 0f00000000;
$L__BB1_4:
	.pragma "nounroll";
	ld.global.f32 	%f37, [%rd14+-48];
	sub.f32 	%f38, %f37, %f1;
	ld.global.f32 	%f39, [%rd14+-44];
	sub.f32 	%f40, %f39, %f2;
	ld.global.f32 	%f41, [%rd14+-40];
	sub.f32 	%f42, %f41, %f3;
	mul.f32 	%f43, %f40, %f40;
	fma.rn.f32 	%f44, %f38, %f38, %f43;
	fma.rn.f32 	%f45, %f42, %f42, %f44;
	add.f32 	%f46, %f32, %f45;
	sqrt.rn.f32 	%f47, %f46;
	rcp.rn.f32 	%f48, %f47;
	mul.f32 	%f49, %f48, %f48;
	mul.f32 	%f50, %f48, %f49;
	fma.rn.f32 	%f51, %f38, %f50, %f169;
	fma.rn.f32 	%f52, %f40, %f50, %f170;
	fma.rn.f32 	%f53, %f42, %f50, %f171;
	ld.global.f32 	%f54, [%rd14+-24];
	sub.f32 	%f55, %f54, %f1;
	ld.global.f32 	%f56, [%rd14+-20];
	sub.f32 	%f57, %f56, %f2;
	ld.global.f32 	%f58, [%rd14+-16];
	sub.f32 	%f59, %f58, %f3;
	mul.f32 	%f60, %f57, %f57;
	fma.rn.f32 	%f61, %f55, %f55, %f60;
	fma.rn.f32 	%f62, %f59, %f59, %f61;
	add.f32 	%f63, %f32, %f62;
	sqrt.rn.f32 	%f64, %f63;
	rcp.rn.f32 	%f65, %f64;
	mul.f32 	%f66, %f65, %f65;
	mul.f32 	%f67, %f65, %f66;
	fma.rn.f32 	%f68, %f55, %f67, %f51;
	fma.rn.f32 	%f69, %f57, %f67, %f52;
	fma.rn.f32 	%f70, %f59, %f67, %f53;
	ld.global.f32 	%f71, [%rd14];
	sub.f32 	%f72, %f71, %f1;
	ld.global.f32 	%f73, [%rd14+4];
	sub.f32 	%f74, %f73, %f2;
	ld.global.f32 	%f75, [%rd14+8];
	sub.f32 	%f76, %f75, %f3;
	mul.f32 	%f77, %f74, %f74;
	fma.rn.f32 	%f78, %f72, %f72, %f77;
	fma.rn.f32 	%f79, %f76, %f76, %f78;
	add.f32 	%f80, %f32, %f79;
	sqrt.rn.f32 	%f81, %f80;
	rcp.rn.f32 	%f82, %f81;
	mul.f32 	%f83, %f82, %f82;
	mul.f32 	%f84, %f82, %f83;
	fma.rn.f32 	%f85, %f72, %f84, %f68;
	fma.rn.f32 	%f86, %f74, %f84, %f69;
	fma.rn.f32 	%f87, %f76, %f84, %f70;
	ld.global.f32 	%f88, [%rd14+24];
	sub.f32 	%f89, %f88, %f1;
	ld.global.f32 	%f90, [%rd14+28];
	sub.f32 	%f91, %f90, %f2;
	ld.global.f32 	%f92, [%rd14+32];
	sub.f32 	%f93, %f92, %f3;
	mul.f32 	%f94, %f91, %f91;
	fma.rn.f32 	%f95, %f89, %f89, %f94;
	fma.rn.f32 	%f96, %f93, %f93, %f95;
	add.f32 	%f97, %f32, %f96;
	sqrt.rn.f32 	%f98, %f97;
	rcp.rn.f32 	%f99, %f98;
	mul.f32 	%f100, %f99, %f99;
	mul.f32 	%f101, %f99, %f100;
	fma.rn.f32 	%f169, %f89, %f101, %f85;
	fma.rn.f32 	%f170, %f91, %f101, %f86;
	fma.rn.f32 	%f171, %f93, %f101, %f87;
	add.s32 	%r20, %r20, 4;
	add.s64 	%rd14, %rd14, 96;
	setp.ne.s32 	%p4, %r20, 0;
	@%p4 bra 	$L__BB1_4;
$L__BB1_5:
	setp.eq.s32 	%p5, %r2, 0;
	@%p5 bra 	$L__BB1_10;
	setp.eq.s32 	%p6, %r2, 1;
	@%p6 bra 	$L__BB1_8;
	mul.lo.s32 	%r16, %r22, 6;
	mul.wide.u32 	%rd8, %r16, 4;
	add.s64 	%rd9, %rd1, %rd8;
	ld.global.f32 	%f103, [%rd9];
	sub.f32 	%f104, %f103, %f1;
	ld.global.f32 	%f105, [%rd9+4];
	sub.f32 	%f106, %f105, %f2;
	ld.global.f32 	%f107, [%rd9+8];
	sub.f32 	%f108, %f107, %f3;
	mul.f32 	%f109, %f106, %f106;
	fma.rn.f32 	%f110, %f104, %f104, %f109;
	fma.rn.f32 	%f111, %f108, %f108, %f110;
	add.f32 	%f112, %f32, %f111;
	sqrt.rn.f32 	%f113, %f112;
	rcp.rn.f32 	%f114, %f113;
	mul.f32 	%f115, %f114, %f114;
	mul.f32 	%f116, %f114, %f115;
	fma.rn.f32 	%f117, %f104, %f116, %f169;
	fma.rn.f32 	%f118, %f106, %f116, %f170;
	fma.rn.f32 	%f119, %f108, %f116, %f171;
	ld.global.f32 	%f120, [%rd9+24];
	sub.f32 	%f121, %f120, %f1;
	ld.global.f32 	%f122, [%rd9+28];
	sub.f32 	%f123, %f122, %f2;
	ld.global.f32 	%f124, [%rd9+32];
	sub.f32 	%f125, %f124, %f3;
	mul.f32 	%f126, %f123, %f123;
	fma.rn.f32 	%f127, %f121, %f121, %f126;
	fma.rn.f32 	%f128, %f125, %f125, %f127;
	add.f32 	%f129, %f32, %f128;
	sqrt.rn.f32 	%f130, %f129;
	rcp.rn.f32 	%f131, %f130;
	mul.f32 	%f132, %f131, %f131;
	mul.f32 	%f133, %f131, %f132;
	fma.rn.f32 	%f169, %f121, %f133, %f117;
	fma.rn.f32 	%f170, %f123, %f133, %f118;
	fma.rn.f32 	%f171, %f125, %f133, %f119;
	add.s32 	%r22, %r22, 2;
$L__BB1_8:
	and.b32  	%r17, %r10, 1;
	setp.eq.b32 	%p7, %r17, 1;
	not.pred 	%p8, %p7;
	@%p8 bra 	$L__BB1_10;
	mul.lo.s32 	%r18, %r22, 6;
	mul.wide.u32 	%rd10, %r18, 4;
	add.s64 	%rd11, %rd1, %rd10;
	ld.global.f32 	%f134, [%rd11];
	sub.f32 	%f135, %f134, %f1;
	ld.global.f32 	%f136, [%rd11+4];
	sub.f32 	%f137, %f136, %f2;
	ld.global.f32 	%f138, [%rd11+8];
	sub.f32 	%f139, %f138, %f3;
	mul.f32 	%f140, %f137, %f137;
	fma.rn.f32 	%f141, %f135, %f135, %f140;
	fma.rn.f32 	%f142, %f139, %f139, %f141;
	add.f32 	%f143, %f32, %f142;
	sqrt.rn.f32 	%f144, %f143;
	rcp.rn.f32 	%f145, %f144;
	mul.f32 	%f146, %f145, %f145;
	mul.f32 	%f147, %f145, %f146;
	fma.rn.f32 	%f169, %f135, %f147, %f169;
	fma.rn.f32 	%f170, %f137, %f147, %f170;
	fma.rn.f32 	%f171, %f139, %f147, %f171;
$L__BB1_10:
	mul.lo.s32 	%r19, %r1, 6;
	mul.wide.s32 	%rd12, %r19, 4;
	add.s64 	%rd13, %rd1, %rd12;
	ld.global.f32 	%f148, [%rd13+12];
	fma.rn.f32 	%f149, %f31, %f169, %f148;
	st.global.f32 	[%rd13+12], %f149;
	ld.global.f32 	%f150, [%rd13+16];
	fma.rn.f32 	%f151, %f31, %f170, %f150;
	st.global.f32 	[%rd13+16], %f151;
	ld.global.f32 	%f152, [%rd13+20];
	fma.rn.f32 	%f153, %f31, %f171, %f152;
	st.global.f32 	[%rd13+20], %f153;
$L__BB1_11:
	ret;

}
	// .globl	_Z13gpu_integratePffi
.visible .entry _Z13gpu_integratePffi(
	.param .u64 .ptr .align 1 _Z13gpu_integratePffi_param_0,
	.param .f32 _Z13gpu_integratePffi_param_1,
	.param .u32 _Z13gpu_integratePffi_param_2
)
{
	.reg .pred 	%p<2>;
	.reg .b32 	%r<7>;
	.reg .b32 	%f<11>;
	.reg .b64 	%rd<5>;

	ld.param.u64 	%rd1, [_Z13gpu_integratePffi_param_0];
	ld.param.f32 	%f1, [_Z13gpu_integratePffi_param_1];
	ld.param.u32 	%r2, [_Z13gpu_integratePffi_param_2];
	mov.u32 	%r3, %ntid.x;
	mov.u32 	%r4, %ctaid.x;
	mov.u32 	%r5, %tid.x;
	mad.lo.s32 	%r1, %r3, %r4, %r5;
	setp.ge.s32 	%p1, %r1, %r2;
	@%p1 bra 	$L__BB2_2;
	cvta.to.global.u64 	%rd2, %rd1;
	mul.lo.s32 	%r6, %r1, 6;
	mul.wide.s32 	%rd3, %r6, 4;
	add.s64 	%rd4, %rd2, %rd3;
	ld.global.f32 	%f2, [%rd4+12];
	ld.global.f32 	%f3, [%rd4];
	fma.rn.f32 	%f4, %f1, %f2, %f3;
	st.global.f32 	[%rd4], %f4;
	ld.global.f32 	%f5, [%rd4+16];
	ld.global.f32 	%f6, [%rd4+4];
	fma.rn.f32 	%f7, %f1, %f5, %f6;
	st.global.f32 	[%rd4+4], %f7;
	ld.global.f32 	%f8, [%rd4+20];
	ld.global.f32 	%f9, [%rd4+8];
	fma.rn.f32 	%f10, %f1, %f8, %f9;
	st.global.f32 	[%rd4+8], %f10;
$L__BB2_2:
	ret;

}


// ===== COMPILED SASS (sm_100) =====

	.target	sm_100

	.elftype	@"ET_EXEC"


//--------------------- .note.nv.tkinfo           --------------------------
	.section	.note.nv.tkinfo,"",@"SHT_NOTE"
	.sectionflags	@"SHF_NOTE_NV_TKINFO"
	.tkinfo
        /*0018*/ 	.word	0x00000002
        /*0030*/ 	.string	""
        /*0030*/ 	.string	"ptxas"
        /*0030*/ 	.string	"Cuda compilation tools, release 13.0, V13.0.88"
        /*0030*/ 	.string	"Build cuda_13.0.r13.0/compiler.36424714_0"
        /*0030*/ 	.string	"-arch sm_100 -m 64 "



//--------------------- .note.nv.cuinfo           --------------------------
	.section	.note.nv.cuinfo,"",@"SHT_NOTE"
	.sectionflags	@"SHF_NOTE_NV_CUINFO"
        /*0018*/ 	.short	0x0002
        /*001a*/ 	.short	0x0064
        /*001c*/ 	.short	0x0082
	.zero		2


//--------------------- .nv.info                  --------------------------
	.section	.nv.info,"",@"SHT_CUDA_INFO"
	.align	4


	//----- nvinfo : EIATTR_REGCOUNT
	.align		4
        /*0000*/ 	.byte	0x04, 0x2f
        /*0002*/ 	.short	(.L_1 - .L_0)
	.align		4
.L_0:
        /*0004*/ 	.word	index@(_Z9bodyForceP4Bodyfif)
        /*0008*/ 	.word	0x00000020


	//----- nvinfo : EIATTR_FRAME_SIZE
	.align		4
.L_1:
        /*000c*/ 	.byte	0x04, 0x11
        /*000e*/ 	.short	(.L_3 - .L_2)
	.align		4
.L_2:
        /*0010*/ 	.word	index@($__internal_3_$__cuda_sm20_sqrt_rn_f32_slowpath)
        /*0014*/ 	.word	0x00000000


	//----- nvinfo : EIATTR_FRAME_SIZE
	.align		4
.L_3:
        /*0018*/ 	.byte	0x04, 0x11
        /*001a*/ 	.short	(.L_5 - .L_4)
	.align		4
.L_4:
        /*001c*/ 	.word	index@($__internal_2_$__cuda_sm20_rcp_rn_f32_slowpath)
        /*0020*/ 	.word	0x00000000


	//----- nvinfo : EIATTR_FRAME_SIZE
	.align		4
.L_5:
        /*0024*/ 	.byte	0x04, 0x11
        /*0026*/ 	.short	(.L_7 - .L_6)
	.align		4
.L_6:
        /*0028*/ 	.word	index@(_Z9bodyForceP4Bodyfif)
        /*002c*/ 	.word	0x00000000


	//----- nvinfo : EIATTR_REGCOUNT
	.align		4
.L_7:
        /*0030*/ 	.byte	0x04, 0x2f
        /*0032*/ 	.short	(.L_9 - .L_8)
	.align		4
.L_8:
        /*0034*/ 	.word	index@(_Z13gpu_bodyForcePffif)
        /*0038*/ 	.word	0x00000020


	//----- nvinfo : EIATTR_FRAME_SIZE
	.align		4
.L_9:
        /*003c*/ 	.byte	0x04, 0x11
        /*003e*/ 	.short	(.L_11 - .L_10)
	.align		4
.L_10:
        /*0040*/ 	.word	index@($__internal_1_$__cuda_sm20_sqrt_rn_f32_slowpath)
        /*0044*/ 	.word	0x00000000


	//----- nvinfo : EIATTR_FRAME_SIZE
	.align		4
.L_11:
        /*0048*/ 	.byte	0x04, 0x11
        /*004a*/ 	.short	(.L_13 - .L_12)
	.align		4
.L_12:
        /*004c*/ 	.word	index@($__internal_0_$__cuda_sm20_rcp_rn_f32_slowpath)
        /*0050*/ 	.word	0x00000000


	//----- nvinfo : EIATTR_FRAME_SIZE
	.align		4
.L_13:
        /*0054*/ 	.byte	0x04, 0x11
        /*0056*/ 	.short	(.L_15 - .L_14)
	.align		4
.L_14:
        /*0058*/ 	.word	index@(_Z13gpu_bodyForcePffif)
        /*005c*/ 	.word	0x00000000


	//----- nvinfo : EIATTR_REGCOUNT
	.align		4
.L_15:
        /*0060*/ 	.byte	0x04, 0x2f
        /*0062*/ 	.short	(.L_17 - .L_16)
	.align		4
.L_16:
        /*0064*/ 	.word	index@(_Z13gpu_integratePffi)
        /*0068*/ 	.word	0x0000000c


	//----- nvinfo : EIATTR_FRAME_SIZE
	.align		4
.L_17:
        /*006c*/ 	.byte	0x04, 0x11
        /*006e*/ 	.short	(.L_19 - .L_18)
	.align		4
.L_18:
        /*0070*/ 	.word	index@(_Z13gpu_integratePffi)
        /*0074*/ 	.word	0x00000000


	//----- nvinfo : EIATTR_MIN_STACK_SIZE
	.align		4
.L_19:
        /*0078*/ 	.byte	0x04, 0x12
        /*007a*/ 	.short	(.L_21 - .L_20)
	.align		4
.L_20:
        /*007c*/ 	.word	index@(_Z13gpu_integratePffi)
        /*0080*/ 	.word	0x00000000


	//----- nvinfo : EIATTR_MIN_STACK_SIZE
	.align		4
.L_21:
        /*0084*/ 	.byte	0x04, 0x12
        /*0086*/ 	.short	(.L_23 - .L_22)
	.align		4
.L_22:
        /*0088*/ 	.word	index@(_Z13gpu_bodyForcePffif)
        /*008c*/ 	.word	0x00000000


	//----- nvinfo : EIATTR_MIN_STACK_SIZE
	.align		4
.L_23:
        /*0090*/ 	.byte	0x04, 0x12
        /*0092*/ 	.short	(.L_25 - .L_24)
	.align		4
.L_24:
        /*0094*/ 	.word	index@(_Z9bodyForceP4Bodyfif)
        /*0098*/ 	.word	0x00000000
.L_25:


//--------------------- .nv.compat                --------------------------
	.section	.nv.compat,"",@"SHT_CUDA_COMPAT_INFO"
	.align	4
        /*0000*/ 	.byte	0x02, 0x09, 0x00, 0x00, 0x02, 0x02, 0x01, 0x00, 0x02, 0x05, 0x05, 0x00, 0x03, 0x07, 0x01, 0x01
        /*0010*/ 	.byte	0x02, 0x03, 0x00, 0x00, 0x02, 0x06, 0x01, 0x00, 0x04, 0x0b, 0x08, 0x00, 0x01, 0x00, 0x00, 0x00
        /*0020*/ 	.byte	0x00, 0x00, 0x00, 0x00


//--------------------- .nv.info._Z13gpu_integratePffi --------------------------
	.section	.nv.info._Z13gpu_integratePffi,"",@"SHT_CUDA_INFO"
	.sectionflags	@""
	.align	4


	//----- nvinfo : EIATTR_CUDA_API_VERSION
	.align		4
        /*0000*/ 	.byte	0x04, 0x37
        /*0002*/ 	.short	(.L_27 - .L_26)
.L_26:
        /*0004*/ 	.word	0x00000082


	//----- nvinfo : EIATTR_KPARAM_INFO
	.align		4
.L_27:
        /*0008*/ 	.byte	0x04, 0x17
        /*000a*/ 	.short	(.L_29 - .L_28)
.L_28:
        /*000c*/ 	.word	0x00000000
        /*0010*/ 	.short	0x0002
        /*0012*/ 	.short	0x000c
        /*0014*/ 	.byte	0x00, 0xf0, 0x11, 0x00


	//----- nvinfo : EIATTR_KPARAM_INFO
	.align		4
.L_29:
        /*0018*/ 	.byte	0x04, 0x17
        /*001a*/ 	.short	(.L_31 - .L_30)
.L_30:
        /*001c*/ 	.word	0x00000000
        /*0020*/ 	.short	0x0001
        /*0022*/ 	.short	0x0008
        /*0024*/ 	.byte	0x00, 0xf0, 0x11, 0x00


	//----- nvinfo : EIATTR_KPARAM_INFO
	.align		4
.L_31:
        /*0028*/ 	.byte	0x04, 0x17
        /*002a*/ 	.short	(.L_33 - .L_32)
.L_32:
        /*002c*/ 	.word	0x00000000
        /*0030*/ 	.short	0x0000
        /*0032*/ 	.short	0x0000
        /*0034*/ 	.byte	0x00, 0xf5, 0x21, 0x00


	//----- nvinfo : EIATTR_SPARSE_MMA_MASK
	.align		4
.L_33:
        /*0038*/ 	.byte	0x03, 0x50
        /*003a*/ 	.short	0x0000


	//----- nvinfo : EIATTR_MAXREG_COUNT
	.align		4
        /*003c*/ 	.byte	0x03, 0x1b
        /*003e*/ 	.short	0x00ff


	//----- nvinfo : EIATTR_MERCURY_ISA_VERSION
	.align		4
        /*0040*/ 	.byte	0x03, 0x5f
        /*0042*/ 	.short	0x0101


	//----- nvinfo : EIATTR_VRC_CTA_INIT_COUNT
	.align		4
        /*0044*/ 	.byte	0x02, 0x4a
	.zero		1
	.zero		1


	//----- nvinfo : EIATTR_EXIT_INSTR_OFFSETS
	.align		4
        /*0048*/ 	.byte	0x04, 0x1c
        /*004a*/ 	.short	(.L_35 - .L_34)


	//   ....[0]....
.L_34:
        /*004c*/ 	.word	0x00000070


	//   ....[1]....
        /*0050*/ 	.word	0x00000190


	//----- nvinfo : EIATTR_CBANK_PARAM_SIZE
	.align		4
.L_35:
        /*0054*/ 	.byte	0x03, 0x19
        /*0056*/ 	.short	0x0010


	//----- nvinfo : EIATTR_PARAM_CBANK
	.align		4
        /*0058*/ 	.byte	0x04, 0x0a
        /*005a*/ 	.short	(.L_37 - .L_36)
	.align		4
.L_36:
        /*005c*/ 	.word	index@(.nv.constant0._Z13gpu_integratePffi)
        /*0060*/ 	.short	0x0380
        /*0062*/ 	.short	0x0010


	//----- nvinfo : EIATTR_SW_WAR
	.align		4
.L_37:
        /*0064*/ 	.byte	0x04, 0x36
        /*0066*/ 	.short	(.L_39 - .L_38)
.L_38:
        /*0068*/ 	.word	0x00000008
.L_39:


//--------------------- .nv.info._Z13gpu_bodyForcePffif --------------------------
	.section	.nv.info._Z13gpu_bodyForcePffif,"",@"SHT_CUDA_INFO"
	.sectionflags	@""
	.align	4


	//----- nvinfo : EIATTR_CUDA_API_VERSION
	.align		4
        /*0000*/ 	.byte	0x04, 0x37
        /*0002*/ 	.short	(.L_41 - .L_40)
.L_40:
        /*0004*/ 	.word	0x00000082


	//----- nvinfo : EIATTR_KPARAM_INFO
	.align		4
.L_41:
        /*0008*/ 	.byte	0x04, 0x17
        /*000a*/ 	.short	(.L_43 - .L_42)
.L_42:
        /*000c*/ 	.word	0x00000000
        /*0010*/ 	.short	0x0003
        /*0012*/ 	.short	0x0010
        /*0014*/ 	.byte	0x00, 0xf0, 0x11, 0x00


	//----- nvinfo : EIATTR_KPARAM_INFO
	.align		4
.L_43:
        /*0018*/ 	.byte	0x04, 0x17
        /*001a*/ 	.short	(.L_45 - .L_44)
.L_44:
        /*001c*/ 	.word	0x00000000
        /*0020*/ 	.short	0x0002
        /*0022*/ 	.short	0x000c
        /*0024*/ 	.byte	0x00, 0xf0, 0x11, 0x00


	//----- nvinfo : EIATTR_KPARAM_INFO
	.align		4
.L_45:
        /*0028*/ 	.byte	0x04, 0x17
        /*002a*/ 	.short	(.L_47 - .L_46)
.L_46:
        /*002c*/ 	.word	0x00000000
        /*0030*/ 	.short	0x0001
        /*0032*/ 	.short	0x0008
        /*0034*/ 	.byte	0x00, 0xf0, 0x11, 0x00


	//----- nvinfo : EIATTR_KPARAM_INFO
	.align		4
.L_47:
        /*0038*/ 	.byte	0x04, 0x17
        /*003a*/ 	.short	(.L_49 - .L_48)
.L_48:
        /*003c*/ 	.word	0x00000000
        /*0040*/ 	.short	0x0000
        /*0042*/ 	.short	0x0000
        /*0044*/ 	.byte	0x00, 0xf5, 0x21, 0x00


	//----- nvinfo : EIATTR_SPARSE_MMA_MASK
	.align		4
.L_49:
        /*0048*/ 	.byte	0x03, 0x50
        /*004a*/ 	.short	0x0000


	//----- nvinfo : EIATTR_MAXREG_COUNT
	.align		4
        /*004c*/ 	.byte	0x03, 0x1b
        /*004e*/ 	.short	0x00ff


	//----- nvinfo : EIATTR_MERCURY_ISA_VERSION
	.align		4
        /*0050*/ 	.byte	0x03, 0x5f
        /*0052*/ 	.short	0x0101


	//----- nvinfo : EIATTR_VRC_CTA_INIT_COUNT
	.align		4
        /*0054*/ 	.byte	0x02, 0x4a
	.zero		1
	.zero		1


	//----- nvinfo : EIATTR_EXIT_INSTR_OFFSETS
	.align		4
        /*0058*/ 	.byte	0x04, 0x1c
        /*005a*/ 	.short	(.L_51 - .L_50)


	//   ....[0]....
.L_50:
        /*005c*/ 	.word	0x00000070


	//   ....[1]....
        /*0060*/ 	.word	0x00001730


	//----- nvinfo : EIATTR_CRS_STACK_SIZE
	.align		4
.L_51:
        /*0064*/ 	.byte	0x04, 0x1e
        /*0066*/ 	.short	(.L_53 - .L_52)
.L_52:
        /*0068*/ 	.word	0x00000000


	//----- nvinfo : EIATTR_CBANK_PARAM_SIZE
	.align		4
.L_53:
        /*006c*/ 	.byte	0x03, 0x19
        /*006e*/ 	.short	0x0014


	//----- nvinfo : EIATTR_PARAM_CBANK
	.align		4
        /*0070*/ 	.byte	0x04, 0x0a
        /*0072*/ 	.short	(.L_55 - .L_54)
	.align		4
.L_54:
        /*0074*/ 	.word	index@(.nv.constant0._Z13gpu_bodyForcePffif)
        /*0078*/ 	.short	0x0380
        /*007a*/ 	.short	0x0014


	//----- nvinfo : EIATTR_SW_WAR
	.align		4
.L_55:
        /*007c*/ 	.byte	0x04, 0x36
        /*007e*/ 	.short	(.L_57 - .L_56)
.L_56:
        /*0080*/ 	.word	0x00000008
.L_57:


//--------------------- .nv.info._Z9bodyForceP4Bodyfif --------------------------
	.section	.nv.info._Z9bodyForceP4Bodyfif,"",@"SHT_CUDA_INFO"
	.sectionflags	@""
	.align	4


	//----- nvinfo : EIATTR_CUDA_API_VERSION
	.align		4
        /*0000*/ 	.byte	0x04, 0x37
        /*0002*/ 	.short	(.L_59 - .L_58)
.L_58:
        /*0004*/ 	.word	0x00000082


	//----- nvinfo : EIATTR_KPARAM_INFO
	.align		4
.L_59:
        /*0008*/ 	.byte	0x04, 0x17
        /*000a*/ 	.short	(.L_61 - .L_60)
.L_60:
        /*000c*/ 	.word	0x00000000
        /*0010*/ 	.short	0x0003
        /*0012*/ 	.short	0x0010
        /*0014*/ 	.byte	0x00, 0xf0, 0x11, 0x00


	//----- nvinfo : EIATTR_KPARAM_INFO
	.align		4
.L_61:
        /*0018*/ 	.byte	0x04, 0x17
        /*001a*/ 	.short	(.L_63 - .L_62)
.L_62:
        /*001c*/ 	.word	0x00000000
        /*0020*/ 	.short	0x0002
        /*0022*/ 	.short	0x000c
        /*0024*/ 	.byte	0x00, 0xf0, 0x11, 0x00


	//----- nvinfo : EIATTR_KPARAM_INFO
	.align		4
.L_63:
        /*0028*/ 	.byte	0x04, 0x17
        /*002a*/ 	.short	(.L_65 - .L_64)
.L_64:
        /*002c*/ 	.word	0x00000000
        /*0030*/ 	.short	0x0001
        /*0032*/ 	.short	0x0008
        /*0034*/ 	.byte	0x00, 0xf0, 0x11, 0x00


	//----- nvinfo : EIATTR_KPARAM_INFO
	.align		4
.L_65:
        /*0038*/ 	.byte	0x04, 0x17
        /*003a*/ 	.short	(.L_67 - .L_66)
.L_66:
        /*003c*/ 	.word	0x00000000
        /*0040*/ 	.short	0x0000
        /*0042*/ 	.short	0x0000
        /*0044*/ 	.byte	0x00, 0xf5, 0x21, 0x00


	//----- nvinfo : EIATTR_SPARSE_MMA_MASK
	.align		4
.L_67:
        /*0048*/ 	.byte	0x03, 0x50
        /*004a*/ 	.short	0x0000


	//----- nvinfo : EIATTR_MAXREG_COUNT
	.align		4
        /*004c*/ 	.byte	0x03, 0x1b
        /*004e*/ 	.short	0x00ff


	//----- nvinfo : EIATTR_MERCURY_ISA_VERSION
	.align		4
        /*0050*/ 	.byte	0x03, 0x5f
        /*0052*/ 	.short	0x0101


	//----- nvinfo : EIATTR_VRC_CTA_INIT_COUNT
	.align		4
        /*0054*/ 	.byte	0x02, 0x4a
	.zero		1
	.zero		1


	//----- nvinfo : EIATTR_EXIT_INSTR_OFFSETS
	.align		4
        /*0058*/ 	.byte	0x04, 0x1c
        /*005a*/ 	.short	(.L_69 - .L_68)


	//   ....[0]....
.L_68:
        /*005c*/ 	.word	0x00000070


	//   ....[1]....
        /*0060*/ 	.word	0x000016f0


	//----- nvinfo : EIATTR_CRS_STACK_SIZE
	.align		4
.L_69:
        /*0064*/ 	.byte	0x04, 0x1e
        /*0066*/ 	.short	(.L_71 - .L_70)
.L_70:
        /*0068*/ 	.word	0x00000000


	//----- nvinfo : EIATTR_CBANK_PARAM_SIZE
	.align		4
.L_71:
        /*006c*/ 	.byte	0x03, 0x19
        /*006e*/ 	.short	0x0014


	//----- nvinfo : EIATTR_PARAM_CBANK
	.align		4
        /*0070*/ 	.byte	0x04, 0x0a
        /*0072*/ 	.short	(.L_73 - .L_72)
	.align		4
.L_72:
        /*0074*/ 	.word	index@(.nv.constant0._Z9bodyForceP4Bodyfif)
        /*0078*/ 	.short	0x0380
        /*007a*/ 	.short	0x0014


	//----- nvinfo : EIATTR_SW_WAR
	.align		4
.L_73:
        /*007c*/ 	.byte	0x04, 0x36
        /*007e*/ 	.short	(.L_75 - .L_74)
.L_74:
        /*0080*/ 	.word	0x00000008
.L_75:


//--------------------- .nv.callgraph             --------------------------
	.section	.nv.callgraph,"",@"SHT_CUDA_CALLGRAPH"
	.align	4
	.sectionentsize	8
	.align		4
        /*0000*/ 	.word	0x00000000
	.align		4
        /*0004*/ 	.word	0xffffffff
	.align		4
        /*0008*/ 	.word	0x00000000
	.align		4
        /*000c*/ 	.word	0xfffffffe
	.align		4
        /*0010*/ 	.word	0x00000000
	.align		4
        /*0014*/ 	.word	0xfffffffd
	.align		4
        /*0018*/ 	.word	0x00000000
	.align		4
        /*001c*/ 	.word	0xfffffffc


//--------------------- .text._Z13gpu_integratePffi --------------------------
	.section	.text._Z13gpu_integratePffi,"ax",@progbits
	.align	128
        .global         _Z13gpu_integratePffi
        .type           _Z13gpu_integratePffi,@function
        .size           _Z13gpu_integratePffi,(.L_x_109 - _Z13gpu_integratePffi)
        .other          _Z13gpu_integratePffi,@"STO_CUDA_ENTRY STV_DEFAULT"
_Z13gpu_integratePffi:
.text._Z13gpu_integratePffi:
[----:B------:R-:W-:Y:S01]  /*0000*/  LDC R1, c[0x0][0x37c] ;  /* 0x0000df00ff017b82 */ /* 0x000fe20000000800 */
[----:B------:R-:W0:Y:S01]  /*0010*/  S2R R0, SR_CTAID.X ;  /* 0x0000000000007919 */ /* 0x000e220000002500 */
[----:B------:R-:W0:Y:S01]  /*0020*/  LDCU UR4, c[0x0][0x360] ;  /* 0x00006c00ff0477ac */ /* 0x000e220008000800 */
[----:B------:R-:W0:Y:S01]  /*0030*/  S2R R3, SR_TID.X ;  /* 0x0000000000037919 */ /* 0x000e220000002100 */
[----:B------:R-:W1:Y:S01]  /*0040*/  LDCU UR5, c[0x0][0x38c] ;  /* 0x00007180ff0577ac */ /* 0x000e620008000800 */
[----:B0-----:R-:W-:-:S05]  /*0050*/  IMAD R0, R0, UR4, R3 ;  /* 0x0000000400007c24 */ /* 0x001fca000f8e0203 */
[----:B-1----:R-:W-:-:S13]  /*0060*/  ISETP.GE.AND P0, PT, R0, UR5, PT ;  /* 0x0000000500007c0c */ /* 0x002fda000bf06270 */
[----:B------:R-:W-:Y:S05]  /*0070*/  @P0 EXIT ;  /* 0x000000000000094d */ /* 0x000fea0003800000 */
[----:B------:R-:W0:Y:S01]  /*0080*/  LDC.64 R2, c[0x0][0x380] ;  /* 0x0000e000ff027b82 */ /* 0x000e220000000a00 */
[----:B------:R-:W1:Y:S01]  /*0090*/  LDCU.64 UR4, c[0x0][0x358] ;  /* 0x00006b00ff0477ac */ /* 0x000e620008000a00 */
[----:B------:R-:W-:Y:S01]  /*00a0*/  IMAD R5, R0, 0x6, RZ ;  /* 0x0000000600057824 */ /* 0x000fe200078e02ff */
[----:B------:R-:W2:Y:S03]  /*00b0*/  LDCU UR6, c[0x0][0x388] ;  /* 0x00007100ff0677ac */ /* 0x000ea60008000800 */
[----:B0-----:R-:W-:-:S05]  /*00c0*/  IMAD.WIDE R2, R5, 0x4, R2 ;  /* 0x0000000405027825 */ /* 0x001fca00078e0202 */
[----:B-1----:R-:W2:Y:S04]  /*00d0*/  LDG.E R0, desc[UR4][R2.64+0xc] ;  /* 0x00000c0402007981 */ /* 0x002ea8000c1e1900 */
[----:B------:R-:W2:Y:S04]  /*00e0*/  LDG.E R5, desc[UR4][R2.64] ;  /* 0x0000000402057981 */ /* 0x000ea8000c1e1900 */
[----:B------:R-:W3:Y:S04]  /*00f0*/  LDG.E R4, desc[UR4][R2.64+0x10] ;  /* 0x0000100402047981 */ /* 0x000ee8000c1e1900 */
[----:B------:R-:W3:Y:S04]  /*0100*/  LDG.E R7, desc[UR4][R2.64+0x4] ;  /* 0x0000040402077981 */ /* 0x000ee8000c1e1900 */
[----:B------:R-:W4:Y:S04]  /*0110*/  LDG.E R6, desc[UR4][R2.64+0x14] ;  /* 0x0000140402067981 */ /* 0x000f28000c1e1900 */
[----:B------:R-:W4:Y:S01]  /*0120*/  LDG.E R9, desc[UR4][R2.64+0x8] ;  /* 0x0000080402097981 */ /* 0x000f22000c1e1900 */
[----:B--2---:R-:W-:-:S05]  /*0130*/  FFMA R5, R0, UR6, R5 ;  /* 0x0000000600057c23 */ /* 0x004fca0008000005 */
[----:B------:R-:W-:Y:S01]  /*0140*/  STG.E desc[UR4][R2.64], R5 ;  /* 0x0000000502007986 */ /* 0x000fe2000c101904 */
[----:B---3--:R-:W-:-:S05]  /*0150*/  FFMA R7, R4, UR6, R7 ;  /* 0x0000000604077c23 */ /* 0x008fca0008000007 */
[----:B------:R-:W-:Y:S01]  /*0160*/  STG.E desc[UR4][R2.64+0x4], R7 ;  /* 0x0000040702007986 */ /* 0x000fe2000c101904 */
[----:B----4-:R-:W-:-:S05]  /*0170*/  FFMA R9, R6, UR6, R9 ;  /* 0x0000000606097c23 */ /* 0x010fca0008000009 */
[----:B------:R-:W-:Y:S01]  /*0180*/  STG.E desc[UR4][R2.64+0x8], R9 ;  /* 0x0000080902007986 */ /* 0x000fe2000c101904 */
[----:B------:R-:W-:Y:S05]  /*0190*/  EXIT ;  /* 0x000000000000794d */ /* 0x000fea0003800000 */
.L_x_0:
[----:B------:R-:W-:-:S00]  /*01a0*/  BRA `(.L_x_0) ;  /* 0xfffffffc00fc7947 */ /* 0x000fc0000383ffff */
[----:B------:R-:W-:-:S00]  /*01b0*/  NOP ;  /* 0x0000000000007918 */ /* 0x000fc00000000000 */
        /* <DEDUP_REMOVED lines=12> */
.L_x_109:


//--------------------- .text._Z13gpu_bodyForcePffif --------------------------
	.section	.text._Z13gpu_bodyForcePffif,"ax",@progbits
	.align	128
        .global         _Z13gpu_bodyForcePffif
        .type           _Z13gpu_bodyForcePffif,@function
        .size           _Z13gpu_bodyForcePffif,(.L_x_106 - _Z13gpu_bodyForcePffif)
        .other          _Z13gpu_bodyForcePffif,@"STO_CUDA_ENTRY STV_DEFAULT"
_Z13gpu_bodyForcePffif:
.text._Z13gpu_bodyForcePffif:
        /* <DEDUP_REMOVED lines=8> */
[----:B------:R-:W-:Y:S01]  /*0080*/  UISETP.GE.AND UP0, UPT, UR9, 0x1, UPT ;  /* 0x000000010900788c */ /* 0x000fe2000bf06270 */
[----:B------:R-:W-:Y:S01]  /*0090*/  HFMA2 R24, -RZ, RZ, 0, 0 ;  /* 0x00000000ff187431 */ /* 0x000fe200000001ff */
[----:B------:R-:W-:Y:S01]  /*00a0*/  MOV R22, RZ ;  /* 0x000000ff00167202 */ /* 0x000fe20000000f00 */
[----:B------:R-:W-:Y:S01]  /*00b0*/  HFMA2 R3, -RZ, RZ, 0, 0 ;  /* 0x00000000ff037431 */ /* 0x000fe200000001ff */
[----:B------:R-:W0:Y:S05]  /*00c0*/  LDCU.64 UR10, c[0x0][0x358] ;  /* 0x00006b00ff0a77ac */ /* 0x000e2a0008000a00 */
[----:B------:R-:W-:Y:S05]  /*00d0*/  BRA.U !UP0, `(.L_x_1) ;  /* 0x0000001508607547 */ /* 0x000fea000b800000 */
[----:B------:R-:W1:Y:S01]  /*00e0*/  LDC.64 R10, c[0x0][0x380] ;  /* 0x0000e000ff0a7b82 */ /* 0x000e620000000a00 */
[----:B------:R-:W-:-:S04]  /*00f0*/  IMAD R3, R9, 0x6, RZ ;  /* 0x0000000609037824 */ /* 0x000fc800078e02ff */
[----:B-1----:R-:W-:-:S05]  /*0100*/  IMAD.WIDE R10, R3, 0x4, R10 ;  /* 0x00000004030a7825 */ /* 0x002fca00078e020a */
[----:B0-----:R0:W5:Y:S04]  /*0110*/  LDG.E R8, desc[UR10][R10.64] ;  /* 0x0000000a0a087981 */ /* 0x001168000c1e1900 */
[----:B------:R0:W5:Y:S04]  /*0120*/  LDG.E R7, desc[UR10][R10.64+0x4] ;  /* 0x0000040a0a077981 */ /* 0x000168000c1e1900 */
[----:B------:R0:W5:Y:S01]  /*0130*/  LDG.E R6, desc[UR10][R10.64+0x8] ;  /* 0x0000080a0a067981 */ /* 0x000162000c1e1900 */
[----:B------:R-:W-:Y:S01]  /*0140*/  UISETP.GE.U32.AND UP0, UPT, UR9, 0x4, UPT ;  /* 0x000000040900788c */ /* 0x000fe2000bf06070 */
[----:B------:R-:W-:Y:S01]  /*0150*/  MOV R3, RZ ;  /* 0x000000ff00037202 */ /* 0x000fe20000000f00 */
[----:B------:R-:W-:Y:S01]  /*0160*/  ULOP3.LUT UR6, UR9, 0x3, URZ, 0xc0, !UPT ;  /* 0x0000000309067892 */ /* 0x000fe2000f8ec0ff */
[----:B------:R-:W-:-:S02]  /*0170*/  MOV R5, RZ ;  /* 0x000000ff00057202 */ /* 0x000fc40000000f00 */
[----:B------:R-:W-:Y:S02]  /*0180*/  MOV R22, RZ ;  /* 0x000000ff00167202 */ /* 0x000fe40000000f00 */
[----:B------:R-:W-:Y:S02]  /*0190*/  MOV R24, RZ ;  /* 0x000000ff00187202 */ /* 0x000fe40000000f00 */
[----:B0-----:R-:W-:Y:S05]  /*01a0*/  BRA.U !UP0, `(.L_x_2) ;  /* 0x0000000908e47547 */ /* 0x001fea000b800000 */
[----:B------:R-:W0:Y:S01]  /*01b0*/  LDCU.64 UR4, c[0x0][0x380] ;  /* 0x00007000ff0477ac */ /* 0x000e220008000a00 */
[----:B------:R-:W-:Y:S01]  /*01c0*/  MOV R3, RZ ;  /* 0x000000ff00037202 */ /* 0x000fe20000000f00 */
[----:B------:R-:W-:Y:S01]  /*01d0*/  ULOP3.LUT UR7, UR9, 0x7ffffffc, URZ, 0xc0, !UPT ;  /* 0x7ffffffc09077892 */ /* 0x000fe2000f8ec0ff */
[----:B------:R-:W1:Y:S05]  /*01e0*/  LDCU UR12, c[0x0][0x390] ;  /* 0x00007200ff0c77ac */ /* 0x000e6a0008000800 */
[----:B------:R-:W-:Y:S01]  /*01f0*/  MOV R5, UR7 ;  /* 0x0000000700057c02 */ /* 0x000fe20008000f00 */
[----:B------:R-:W-:Y:S02]  /*0200*/  UIADD3 UR8, UPT, UPT, -UR7, URZ, URZ ;  /* 0x000000ff07087290 */ /* 0x000fe4000fffe1ff */
[----:B0-----:R-:W-:-:S04]  /*0210*/  UIADD3 UR4, UP0, UPT, UR4, 0x30, URZ ;  /* 0x0000003004047890 */ /* 0x001fc8000ff1e0ff */
[----:B------:R-:W-:Y:S02]  /*0220*/  UIADD3.X UR5, UPT, UPT, URZ, UR5, URZ, UP0, !UPT ;  /* 0x00000005ff057290 */ /* 0x000fe400087fe4ff */
[----:B------:R-:W-:-:S04]  /*0230*/  MOV R14, UR4 ;  /* 0x00000004000e7c02 */ /* 0x000fc80008000f00 */
[----:B-1----:R-:W-:-:S07]  /*0240*/  MOV R15, UR5 ;  /* 0x00000005000f7c02 */ /* 0x002fce0008000f00 */
.L_x_27:
[----:B------:R-:W2:Y:S04]  /*0250*/  LDG.E R0, desc[UR10][R14.64+-0x2c] ;  /* 0xffffd40a0e007981 */ /* 0x000ea8000c1e1900 */
[----:B------:R-:W3:Y:S04]  /*0260*/  LDG.E R29, desc[UR10][R14.64+-0x30] ;  /* 0xffffd00a0e1d7981 */ /* 0x000ee8000c1e1900 */
[----:B------:R-:W4:Y:S01]  /*0270*/  LDG.E R11, desc[UR10][R14.64+-0x28] ;  /* 0xffffd80a0e0b7981 */ /* 0x000f22000c1e1900 */
[----:B------:R-:W-:Y:S01]  /*0280*/  BSSY.RECONVERGENT B0, `(.L_x_3) ;  /* 0x0000014000007945 */ /* 0x000fe20003800200 */
[----:B--2--5:R-:W-:Y:S01]  /*0290*/  FADD R27, -R7, R0 ;  /* 0x00000000071b7221 */ /* 0x024fe20000000100 */
[----:B---3--:R-:W-:-:S03]  /*02a0*/  FADD R29, -R8, R29 ;  /* 0x0000001d081d7221 */ /* 0x008fc60000000100 */
[----:B------:R-:W-:Y:S01]  /*02b0*/  FMUL R0, R27, R27 ;  /* 0x0000001b1b007220 */ /* 0x000fe20000400000 */
[----:B----4-:R-:W-:-:S03]  /*02c0*/  FADD R20, -R6, R11 ;  /* 0x0000000b06147221 */ /* 0x010fc60000000100 */
[----:B------:R-:W-:-:S04]  /*02d0*/  FFMA R11, R29, R29, R0 ;  /* 0x0000001d1d0b7223 */ /* 0x000fc80000000000 */
[----:B------:R-:W-:-:S04]  /*02e0*/  FFMA R11, R20, R20, R11 ;  /* 0x00000014140b7223 */ /* 0x000fc8000000000b */
[----:B------:R-:W-:-:S04]  /*02f0*/  FADD R10, R11, UR12 ;  /* 0x0000000c0b0a7e21 */ /* 0x000fc80008000000 */
[----:B------:R0:W1:Y:S01]  /*0300*/  MUFU.RSQ R11, R10 ;  /* 0x0000000a000b7308 */ /* 0x0000620000001400 */
[----:B------:R-:W-:-:S04]  /*0310*/  IADD3 R0, PT, PT, R10, -0xd000000, RZ ;  /* 0xf30000000a007810 */ /* 0x000fc80007ffe0ff */
[----:B------:R-:W-:-:S13]  /*0320*/  ISETP.GT.U32.AND P0, PT, R0, 0x727fffff, PT ;  /* 0x727fffff0000780c */ /* 0x000fda0003f04070 */
[----:B01----:R-:W-:Y:S05]  /*0330*/  @!P0 BRA `(.L_x_4) ;  /* 0x0000000000108947 */ /* 0x003fea0003800000 */
[----:B------:R-:W-:-:S07]  /*0340*/  MOV R0, 0x360 ;  /* 0x0000036000007802 */ /* 0x000fce0000000f00 */
[----:B------:R-:W-:Y:S05]  /*0350*/  CALL.REL.NOINC `($__internal_1_$__cuda_sm20_sqrt_rn_f32_slowpath) ;  /* 0x0000001400c87944 */ /* 0x000fea0003c00000 */
[----:B------:R-:W-:Y:S01]  /*0360*/  MOV R0, R17 ;  /* 0x0000001100007202 */ /* 0x000fe20000000f00 */
[----:B------:R-:W-:Y:S06]  /*0370*/  BRA `(.L_x_5) ;  /* 0x0000000000107947 */ /* 0x000fec0003800000 */
.L_x_4:
[----:B------:R-:W-:Y:S01]  /*0380*/  FMUL.FTZ R0, R10, R11 ;  /* 0x0000000b0a007220 */ /* 0x000fe20000410000 */
[----:B------:R-:W-:-:S03]  /*0390*/  FMUL.FTZ R2, R11, 0.5 ;  /* 0x3f0000000b027820 */ /* 0x000fc60000410000 */
[----:B------:R-:W-:-:S04]  /*03a0*/  FFMA R11, -R0, R0, R10 ;  /* 0x00000000000b7223 */ /* 0x000fc8000000010a */
[----:B------:R-:W-:-:S07]  /*03b0*/  FFMA R0, R11, R2, R0 ;  /* 0x000000020b007223 */ /* 0x000fce0000000000 */
.L_x_5:
[----:B------:R-:W-:Y:S05]  /*03c0*/  BSYNC.RECONVERGENT B0 ;  /* 0x0000000000007941 */ /* 0x000fea0003800200 */
.L_x_3:
[----:B------:R-:W-:Y:S01]  /*03d0*/  IADD3 R2, PT, PT, R0, 0x1800000, RZ ;  /* 0x0180000000027810 */ /* 0x000fe20007ffe0ff */
[----:B------:R-:W-:Y:S03]  /*03e0*/  BSSY.RECONVERGENT B0, `(.L_x_6) ;  /* 0x000000b000007945 */ /* 0x000fe60003800200 */
[----:B------:R-:W-:-:S04]  /*03f0*/  LOP3.LUT R2, R2, 0x7f800000, RZ, 0xc0, !PT ;  /* 0x7f80000002027812 */ /* 0x000fc800078ec0ff */
[----:B------:R-:W-:-:S13]  /*0400*/  ISETP.GT.U32.AND P0, PT, R2, 0x1ffffff, PT ;  /* 0x01ffffff0200780c */ /* 0x000fda0003f04070 */
[----:B------:R-:W-:Y:S05]  /*0410*/  @P0 BRA `(.L_x_7) ;  /* 0x00000000000c0947 */ /* 0x000fea0003800000 */
[----:B------:R-:W-:-:S07]  /*0420*/  MOV R10, 0x440 ;  /* 0x00000440000a7802 */ /* 0x000fce0000000f00 */
[----:B------:R-:W-:Y:S05]  /*0430*/  CALL.REL.NOINC `($__internal_0_$__cuda_sm20_rcp_rn_f32_slowpath) ;  /* 0x0000001000c07944 */ /* 0x000fea0003c00000 */
[----:B------:R-:W-:Y:S05]  /*0440*/  BRA `(.L_x_8) ;  /* 0x0000000000107947 */ /* 0x000fea0003800000 */
.L_x_7:
[----:B------:R-:W0:Y:S02]  /*0450*/  MUFU.RCP R13, R0 ;  /* 0x00000000000d7308 */ /* 0x000e240000001000 */
[----:B0-----:R-:W-:-:S04]  /*0460*/  FFMA R2, R13, R0, -1 ;  /* 0xbf8000000d027423 */ /* 0x001fc80000000000 */
[----:B------:R-:W-:-:S04]  /*0470*/  FADD.FTZ R2, -R2, -RZ ;  /* 0x800000ff02027221 */ /* 0x000fc80000010100 */
[----:B------:R-:W-:-:S07]  /*0480*/  FFMA R13, R13, R2, R13 ;  /* 0x000000020d0d7223 */ /* 0x000fce000000000d */
.L_x_8:
[----:B------:R-:W-:Y:S05]  /*0490*/  BSYNC.RECONVERGENT B0 ;  /* 0x0000000000007941 */ /* 0x000fea0003800200 */
.L_x_6:
[----:B------:R-:W2:Y:S04]  /*04a0*/  LDG.E R0, desc[UR10][R14.64+-0x14] ;  /* 0xffffec0a0e007981 */ /* 0x000ea8000c1e1900 */
[----:B------:R-:W3:Y:S04]  /*04b0*/  LDG.E R23, desc[UR10][R14.64+-0x18] ;  /* 0xffffe80a0e177981 */ /* 0x000ee8000c1e1900 */
[----:B------:R-:W4:Y:S01]  /*04c0*/  LDG.E R19, desc[UR10][R14.64+-0x10] ;  /* 0xfffff00a0e137981 */ /* 0x000f22000c1e1900 */
[----:B------:R-:W-:Y:S01]  /*04d0*/  BSSY.RECONVERGENT B0, `(.L_x_9) ;  /* 0x0000019000007945 */ /* 0x000fe20003800200 */
[----:B--2---:R-:W-:Y:S01]  /*04e0*/  FADD R21, -R7, R0 ;  /* 0x0000000007157221 */ /* 0x004fe20000000100 */
[----:B---3--:R-:W-:-:S03]  /*04f0*/  FADD R23, -R8, R23 ;  /* 0x0000001708177221 */ /* 0x008fc60000000100 */
[----:B------:R-:W-:Y:S01]  /*0500*/  FMUL R0, R21, R21 ;  /* 0x0000001515007220 */ /* 0x000fe20000400000 */
[----:B----4-:R-:W-:-:S03]  /*0510*/  FADD R19, -R6, R19 ;  /* 0x0000001306137221 */ /* 0x010fc60000000100 */
[----:B------:R-:W-:-:S04]  /*0520*/  FFMA R0, R23, R23, R0 ;  /* 0x0000001717007223 */ /* 0x000fc80000000000 */
[----:B------:R-:W-:-:S04]  /*0530*/  FFMA R0, R19, R19, R0 ;  /* 0x0000001313007223 */ /* 0x000fc80000000000 */
[----:B------:R-:W-:Y:S01]  /*0540*/  FADD R10, R0, UR12 ;  /* 0x0000000c000a7e21 */ /* 0x000fe20008000000 */
[----:B------:R-:W-:-:S03]  /*0550*/  FMUL R0, R13, R13 ;  /* 0x0000000d0d007220 */ /* 0x000fc60000400000 */
[----:B------:R0:W1:Y:S01]  /*0560*/  MUFU.RSQ R11, R10 ;  /* 0x0000000a000b7308 */ /* 0x0000620000001400 */
[----:B------:R-:W-:Y:S01]  /*0570*/  IADD3 R2, PT, PT, R10, -0xd000000, RZ ;  /* 0xf30000000a027810 */ /* 0x000fe20007ffe0ff */
[----:B------:R-:W-:-:S03]  /*0580*/  FMUL R0, R0, R13 ;  /* 0x0000000d00007220 */ /* 0x000fc60000400000 */
[----:B------:R-:W-:Y:S01]  /*0590*/  ISETP.GT.U32.AND P0, PT, R2, 0x727fffff, PT ;  /* 0x727fffff0200780c */ /* 0x000fe20003f04070 */
[-C--:B------:R-:W-:Y:S01]  /*05a0*/  FFMA R24, R29, R0.reuse, R24 ;  /* 0x000000001d187223 */ /* 0x080fe20000000018 */
[-C--:B------:R-:W-:Y:S01]  /*05b0*/  FFMA R22, R27, R0.reuse, R22 ;  /* 0x000000001b167223 */ /* 0x080fe20000000016 */
[----:B------:R-:W-:-:S10]  /*05c0*/  FFMA R20, R20, R0, R3 ;  /* 0x0000000014147223 */ /* 0x000fd40000000003 */
[----:B01----:R-:W-:Y:S05]  /*05d0*/  @!P0 BRA `(.L_x_10) ;  /* 0x0000000000108947 */ /* 0x003fea0003800000 */
[----:B------:R-:W-:-:S07]  /*05e0*/  MOV R0, 0x600 ;  /* 0x0000060000007802 */ /* 0x000fce0000000f00 */
[----:B------:R-:W-:Y:S05]  /*05f0*/  CALL.REL.NOINC `($__internal_1_$__cuda_sm20_sqrt_rn_f32_slowpath) ;  /* 0x0000001400207944 */ /* 0x000fea0003c00000 */
[----:B------:R-:W-:Y:S01]  /*0600*/  MOV R0, R17 ;  /* 0x0000001100007202 */ /* 0x000fe20000000f00 */
[----:B------:R-:W-:Y:S06]  /*0610*/  BRA `(.L_x_11) ;  /* 0x0000000000107947 */ /* 0x000fec0003800000 */
.L_x_10:
[----:B------:R-:W-:Y:S01]  /*0620*/  FMUL.FTZ R0, R10, R11 ;  /* 0x0000000b0a007220 */ /* 0x000fe20000410000 */
[----:B------:R-:W-:-:S03]  /*0630*/  FMUL.FTZ R2, R11, 0.5 ;  /* 0x3f0000000b027820 */ /* 0x000fc60000410000 */
[----:B------:R-:W-:-:S04]  /*0640*/  FFMA R3, -R0, R0, R10 ;  /* 0x0000000000037223 */ /* 0x000fc8000000010a */
[----:B------:R-:W-:-:S07]  /*0650*/  FFMA R0, R3, R2, R0 ;  /* 0x0000000203007223 */ /* 0x000fce0000000000 */
.L_x_11:
[----:B------:R-:W-:Y:S05]  /*0660*/  BSYNC.RECONVERGENT B0 ;  /* 0x0000000000007941 */ /* 0x000fea0003800200 */
.L_x_9:
        /* <DEDUP_REMOVED lines=8> */
.L_x_13:
[----:B------:R-:W0:Y:S02]  /*06f0*/  MUFU.RCP R13, R0 ;  /* 0x00000000000d7308 */ /* 0x000e240000001000 */
[----:B0-----:R-:W-:-:S04]  /*0700*/  FFMA R2, R13, R0, -1 ;  /* 0xbf8000000d027423 */ /* 0x001fc80000000000 */
[----:B------:R-:W-:-:S04]  /*0710*/  FADD.FTZ R2, -R2, -RZ ;  /* 0x800000ff02027221 */ /* 0x000fc80000010100 */
[----:B------:R-:W-:-:S07]  /*0720*/  FFMA R13, R13, R2, R13 ;  /* 0x000000020d0d7223 */ /* 0x000fce000000000d */
.L_x_14:
[----:B------:R-:W-:Y:S05]  /*0730*/  BSYNC.RECONVERGENT B0 ;  /* 0x0000000000007941 */ /* 0x000fea0003800200 */
.L_x_12:
        /* <DEDUP_REMOVED lines=8> */
[----:B------:R-:W-:Y:S01]  /*07c0*/  FFMA R11, R3, R3, R0 ;  /* 0x00000003030b7223 */ /* 0x000fe20000000000 */
[----:B------:R-:W-:-:S03]  /*07d0*/  FMUL R0, R13, R13 ;  /* 0x0000000d0d007220 */ /* 0x000fc60000400000 */
[----:B------:R-:W-:Y:S01]  /*07e0*/  FFMA R11, R2, R2, R11 ;  /* 0x00000002020b7223 */ /* 0x000fe2000000000b */
[----:B------:R-:W-:-:S03]  /*07f0*/  FMUL R0, R0, R13 ;  /* 0x0000000d00007220 */ /* 0x000fc60000400000 */
[----:B------:R-:W-:Y:S01]  /*0800*/  FADD R11, R11, UR12 ;  /* 0x0000000c0b0b7e21 */ /* 0x000fe20008000000 */
[-C--:B------:R-:W-:Y:S01]  /*0810*/  FFMA R24, R23, R0.reuse, R24 ;  /* 0x0000000017187223 */ /* 0x080fe20000000018 */
[-C--:B------:R-:W-:Y:S01]  /*0820*/  FFMA R21, R21, R0.reuse, R22 ;  /* 0x0000000015157223 */ /* 0x080fe20000000016 */
[----:B------:R-:W-:Y:S01]  /*0830*/  FFMA R19, R19, R0, R20 ;  /* 0x0000000013137223 */ /* 0x000fe20000000014 */
[----:B------:R0:W1:Y:S01]  /*0840*/  MUFU.RSQ R12, R11 ;  /* 0x0000000b000c7308 */ /* 0x0000620000001400 */
[----:B------:R-:W-:-:S04]  /*0850*/  IADD3 R10, PT, PT, R11, -0xd000000, RZ ;  /* 0xf30000000b0a7810 */ /* 0x000fc80007ffe0ff */
[----:B------:R-:W-:-:S13]  /*0860*/  ISETP.GT.U32.AND P0, PT, R10, 0x727fffff, PT ;  /* 0x727fffff0a00780c */ /* 0x000fda0003f04070 */
[----:B01----:R-:W-:Y:S05]  /*0870*/  @!P0 BRA `(.L_x_16) ;  /* 0x0000000000148947 */ /* 0x003fea0003800000 */
[----:B------:R-:W-:Y:S02]  /*0880*/  MOV R10, R11 ;  /* 0x0000000b000a7202 */ /* 0x000fe40000000f00 */
[----:B------:R-:W-:-:S07]  /*0890*/  MOV R0, 0x8b0 ;  /* 0x000008b000007802 */ /* 0x000fce0000000f00 */
[----:B------:R-:W-:Y:S05]  /*08a0*/  CALL.REL.NOINC `($__internal_1_$__cuda_sm20_sqrt_rn_f32_slowpath) ;  /* 0x0000001000747944 */ /* 0x000fea0003c00000 */
[----:B------:R-:W-:Y:S01]  /*08b0*/  MOV R0, R17 ;  /* 0x0000001100007202 */ /* 0x000fe20000000f00 */
[----:B------:R-:W-:Y:S06]  /*08c0*/  BRA `(.L_x_17) ;  /* 0x0000000000107947 */ /* 0x000fec0003800000 */
.L_x_16:
[----:B------:R-:W-:Y:S01]  /*08d0*/  FMUL.FTZ R0, R11, R12 ;  /* 0x0000000c0b007220 */ /* 0x000fe20000410000 */
[----:B------:R-:W-:-:S03]  /*08e0*/  FMUL.FTZ R10, R12, 0.5 ;  /* 0x3f0000000c0a7820 */ /* 0x000fc60000410000 */
[----:B------:R-:W-:-:S04]  /*08f0*/  FFMA R11, -R0, R0, R11 ;  /* 0x00000000000b7223 */ /* 0x000fc8000000010b */
[----:B------:R-:W-:-:S07]  /*0900*/  FFMA R0, R11, R10, R0 ;  /* 0x0000000a0b007223 */ /* 0x000fce0000000000 */
.L_x_17:
[----:B------:R-:W-:Y:S05]  /*0910*/  BSYNC.RECONVERGENT B0 ;  /* 0x0000000000007941 */ /* 0x000fea0003800200 */
.L_x_15:
        /* <DEDUP_REMOVED lines=8> */
.L_x_19:
[----:B------:R-:W0:Y:S02]  /*09a0*/  MUFU.RCP R13, R0 ;  /* 0x00000000000d7308 */ /* 0x000e240000001000 */
[----:B0-----:R-:W-:-:S04]  /*09b0*/  FFMA R10, R13, R0, -1 ;  /* 0xbf8000000d0a7423 */ /* 0x001fc80000000000 */
[----:B------:R-:W-:-:S04]  /*09c0*/  FADD.FTZ R10, -R10, -RZ ;  /* 0x800000ff0a0a7221 */ /* 0x000fc80000010100 */
[----:B------:R-:W-:-:S07]  /*09d0*/  FFMA R13, R13, R10, R13 ;  /* 0x0000000a0d0d7223 */ /* 0x000fce000000000d */
.L_x_20:
[----:B------:R-:W-:Y:S05]  /*09e0*/  BSYNC.RECONVERGENT B0 ;  /* 0x0000000000007941 */ /* 0x000fea0003800200 */
.L_x_18:
        /* <DEDUP_REMOVED lines=20> */
[----:B------:R-:W-:Y:S02]  /*0b30*/  MOV R10, R11 ;  /* 0x0000000b000a7202 */ /* 0x000fe40000000f00 */
[----:B------:R-:W-:-:S07]  /*0b40*/  MOV R0, 0xb60 ;  /* 0x00000b6000007802 */ /* 0x000fce0000000f00 */
[----:B------:R-:W-:Y:S05]  /*0b50*/  CALL.REL.NOINC `($__internal_1_$__cuda_sm20_sqrt_rn_f32_slowpath) ;  /* 0x0000000c00c87944 */ /* 0x000fea0003c00000 */
[----:B------:R-:W-:Y:S01]  /*0b60*/  MOV R0, R17 ;  /* 0x0000001100007202 */ /* 0x000fe20000000f00 */
[----:B------:R-:W-:Y:S06]  /*0b70*/  BRA `(.L_x_23) ;  /* 0x0000000000107947 */ /* 0x000fec0003800000 */
.L_x_22:
[----:B------:R-:W-:Y:S01]  /*0b80*/  FMUL.FTZ R0, R11, R12 ;  /* 0x0000000c0b007220 */ /* 0x000fe20000410000 */
[----:B------:R-:W-:-:S03]  /*0b90*/  FMUL.FTZ R4, R12, 0.5 ;  /* 0x3f0000000c047820 */ /* 0x000fc60000410000 */
[----:B------:R-:W-:-:S04]  /*0ba0*/  FFMA R11, -R0, R0, R11 ;  /* 0x00000000000b7223 */ /* 0x000fc8000000010b */
[----:B------:R-:W-:-:S07]  /*0bb0*/  FFMA R0, R11, R4, R0 ;  /* 0x000000040b007223 */ /* 0x000fce0000000000 */
.L_x_23:
[----:B------:R-:W-:Y:S05]  /*0bc0*/  BSYNC.RECONVERGENT B0 ;  /* 0x0000000000007941 */ /* 0x000fea0003800200 */
.L_x_21:
        /* <DEDUP_REMOVED lines=8> */
.L_x_25:
[----:B------:R-:W0:Y:S02]  /*0c50*/  MUFU.RCP R13, R0 ;  /* 0x00000000000d7308 */ /* 0x000e240000001000 */
[----:B0-----:R-:W-:-:S04]  /*0c60*/  FFMA R4, R13, R0, -1 ;  /* 0xbf8000000d047423 */ /* 0x001fc80000000000 */
[----:B------:R-:W-:-:S04]  /*0c70*/  FADD.FTZ R4, -R4, -RZ ;  /* 0x800000ff04047221 */ /* 0x000fc80000010100 */
[----:B------:R-:W-:-:S07]  /*0c80*/  FFMA R13, R13, R4, R13 ;  /* 0x000000040d0d7223 */ /* 0x000fce000000000d */
.L_x_26:
[----:B------:R-:W-:Y:S05]  /*0c90*/  BSYNC.RECONVERGENT B0 ;  /* 0x0000000000007941 */ /* 0x000fea0003800200 */
.L_x_24:
[----:B------:R-:W-:Y:S01]  /*0ca0*/  UIADD3 UR8, UPT, UPT, UR8, 0x4, URZ ;  /* 0x0000000408087890 */ /* 0x000fe2000fffe0ff */
[-C--:B------:R-:W-:Y:S01]  /*0cb0*/  FMUL R0, R13, R13.reuse ;  /* 0x0000000d0d007220 */ /* 0x080fe20000400000 */
[----:B------:R-:W-:Y:S02]  /*0cc0*/  IADD3 R14, P0, PT, R14, 0x60, RZ ;  /* 0x000000600e0e7810 */ /* 0x000fe40007f1e0ff */
[----:B------:R-:W-:Y:S01]  /*0cd0*/  UISETP.NE.AND UP0, UPT, UR8, URZ, UPT ;  /* 0x000000ff0800728c */ /* 0x000fe2000bf05270 */
[----:B------:R-:W-:Y:S01]  /*0ce0*/  FMUL R0, R0, R13 ;  /* 0x0000000d00007220 */ /* 0x000fe20000400000 */
[----:B------:R-:W-:-:S03]  /*0cf0*/  IADD3.X R15, PT, PT, RZ, R15, RZ, P0, !PT ;  /* 0x0000000fff0f7210 */ /* 0x000fc600007fe4ff */
[-C--:B------:R-:W-:Y:S01]  /*0d00*/  FFMA R24, R22, R0.reuse, R3 ;  /* 0x0000000016187223 */ /* 0x080fe20000000003 */
[-C--:B------:R-:W-:Y:S01]  /*0d10*/  FFMA R22, R20, R0.reuse, R21 ;  /* 0x0000000014167223 */ /* 0x080fe20000000015 */
[----:B------:R-:W-:Y:S02]  /*0d20*/  FFMA R3, R23, R0, R2 ;  /* 0x0000000017037223 */ /* 0x000fe40000000002 */
[----:B------:R-:W-:Y:S05]  /*0d30*/  BRA.U UP0, `(.L_x_27) ;  /* 0xfffffff500447547 */ /* 0x000fea000b83ffff */
.L_x_2:
[----:B------:R-:W-:-:S09]  /*0d40*/  UISETP.NE.AND UP0, UPT, UR6, URZ, UPT ;  /* 0x000000ff0600728c */ /* 0x000fd2000bf05270 */
[----:B------:R-:W-:Y:S05]  /*0d50*/  BRA.U !UP0, `(.L_x_1) ;  /* 0x0000000908407547 */ /* 0x000fea000b800000 */
[----:B------:R-:W-:-:S09]  /*0d60*/  UISETP.NE.AND UP0, UPT, UR6, 0x1, UPT ;  /* 0x000000010600788c */ /* 0x000fd2000bf05270 */
[----:B------:R-:W-:Y:S05]  /*0d70*/  BRA.U !UP0, `(.L_x_28) ;  /* 0x00000005086c7547 */ /* 0x000fea000b800000 */
[----:B------:R-:W0:Y:S01]  /*0d80*/  LDC.64 R28, c[0x0][0x380] ;  /* 0x0000e000ff1c7b82 */ /* 0x000e220000000a00 */
[----:B------:R-:W-:Y:S01]  /*0d90*/  IMAD R11, R5, 0x6, RZ ;  /* 0x00000006050b7824 */ /* 0x000fe200078e02ff */
[----:B------:R-:W1:Y:S03]  /*0da0*/  LDCU UR4, c[0x0][0x390] ;  /* 0x00007200ff0477ac */ /* 0x000e660008000800 */
[----:B0-----:R-:W-:-:S05]  /*0db0*/  IMAD.WIDE.U32 R28, R11, 0x4, R28 ;  /* 0x000000040b1c7825 */ /* 0x001fca00078e001c */
        /* <DEDUP_REMOVED lines=10> */
[----:B-1----:R-:W-:-:S04]  /*0e60*/  FADD R10, R11, UR4 ;  /* 0x000000040b0a7e21 */ /* 0x002fc80008000000 */
        /* <DEDUP_REMOVED lines=8> */
.L_x_30:
[----:B------:R-:W-:Y:S01]  /*0ef0*/  FMUL.FTZ R0, R10, R11 ;  /* 0x0000000b0a007220 */ /* 0x000fe20000410000 */
[----:B------:R-:W-:-:S03]  /*0f00*/  FMUL.FTZ R2, R11, 0.5 ;  /* 0x3f0000000b027820 */ /* 0x000fc60000410000 */
[----:B------:R-:W-:-:S04]  /*0f10*/  FFMA R11, -R0, R0, R10 ;  /* 0x00000000000b7223 */ /* 0x000fc8000000010a */
[----:B------:R-:W-:-:S07]  /*0f20*/  FFMA R0, R11, R2, R0 ;  /* 0x000000020b007223 */ /* 0x000fce0000000000 */
.L_x_31:
[----:B------:R-:W-:Y:S05]  /*0f30*/  BSYNC.RECONVERGENT B0 ;  /* 0x0000000000007941 */ /* 0x000fea0003800200 */
.L_x_29:
        /* <DEDUP_REMOVED lines=8> */
.L_x_33:
[----:B------:R-:W0:Y:S02]  /*0fc0*/  MUFU.RCP R13, R0 ;  /* 0x00000000000d7308 */ /* 0x000e240000001000 */
[----:B0-----:R-:W-:-:S04]  /*0fd0*/  FFMA R2, R13, R0, -1 ;  /* 0xbf8000000d027423 */ /* 0x001fc80000000000 */
[----:B------:R-:W-:-:S04]  /*0fe0*/  FADD.FTZ R2, -R2, -RZ ;  /* 0x800000ff02027221 */ /* 0x000fc80000010100 */
[----:B------:R-:W-:-:S07]  /*0ff0*/  FFMA R13, R13, R2, R13 ;  /* 0x000000020d0d7223 */ /* 0x000fce000000000d */
.L_x_34:
[----:B------:R-:W-:Y:S05]  /*1000*/  BSYNC.RECONVERGENT B0 ;  /* 0x0000000000007941 */ /* 0x000fea0003800200 */
.L_x_32:
[----:B------:R-:W2:Y:S01]  /*1010*/  LDG.E R4, desc[UR10][R28.64+0x1c] ;  /* 0x00001c0a1c047981 */ /* 0x000ea2000c1e1900 */
[----:B------:R-:W0:Y:S03]  /*1020*/  LDCU UR4, c[0x0][0x390] ;  /* 0x00007200ff0477ac */ /* 0x000e260008000800 */
[----:B------:R-:W3:Y:S04]  /*1030*/  LDG.E R11, desc[UR10][R28.64+0x18] ;  /* 0x0000180a1c0b7981 */ /* 0x000ee8000c1e1900 */
[----:B------:R-:W4:Y:S01]  /*1040*/  LDG.E R17, desc[UR10][R28.64+0x20] ;  /* 0x0000200a1c117981 */ /* 0x000f22000c1e1900 */
[-C--:B------:R-:W-:Y:S01]  /*1050*/  FMUL R0, R13, R13.reuse ;  /* 0x0000000d0d007220 */ /* 0x080fe20000400000 */
[----:B------:R-:W-:Y:S03]  /*1060*/  BSSY.RECONVERGENT B0, `(.L_x_35) ;  /* 0x0000019000007945 */ /* 0x000fe60003800200 */
[----:B------:R-:W-:-:S04]  /*1070*/  FMUL R0, R0, R13 ;  /* 0x0000000d00007220 */ /* 0x000fc80000400000 */
[-C--:B------:R-:W-:Y:S01]  /*1080*/  FFMA R19, R19, R0.reuse, R24 ;  /* 0x0000000013137223 */ /* 0x080fe20000000018 */
[-C--:B------:R-:W-:Y:S01]  /*1090*/  FFMA R15, R15, R0.reuse, R22 ;  /* 0x000000000f0f7223 */ /* 0x080fe20000000016 */
[----:B------:R-:W-:Y:S01]  /*10a0*/  FFMA R3, R20, R0, R3 ;  /* 0x0000000014037223 */ /* 0x000fe20000000003 */
[----:B--2---:R-:W-:Y:S01]  /*10b0*/  FADD R4, -R7, R4 ;  /* 0x0000000407047221 */ /* 0x004fe20000000100 */
[----:B---3--:R-:W-:-:S03]  /*10c0*/  FADD R14, -R8, R11 ;  /* 0x0000000b080e7221 */ /* 0x008fc60000000100 */
[----:B------:R-:W-:Y:S01]  /*10d0*/  FMUL R11, R4, R4 ;  /* 0x00000004040b7220 */ /* 0x000fe20000400000 */
[----:B----4-:R-:W-:-:S03]  /*10e0*/  FADD R2, -R6, R17 ;  /* 0x0000001106027221 */ /* 0x010fc60000000100 */
[----:B------:R-:W-:-:S04]  /*10f0*/  FFMA R11, R14, R14, R11 ;  /* 0x0000000e0e0b7223 */ /* 0x000fc8000000000b */
[----:B------:R-:W-:-:S04]  /*1100*/  FFMA R11, R2, R2, R11 ;  /* 0x00000002020b7223 */ /* 0x000fc8000000000b */
[----:B0-----:R-:W-:-:S04]  /*1110*/  FADD R11, R11, UR4 ;  /* 0x000000040b0b7e21 */ /* 0x001fc80008000000 */
        /* <DEDUP_REMOVED lines=9> */
.L_x_36:
[----:B------:R-:W-:Y:S01]  /*11b0*/  FMUL.FTZ R0, R11, R12 ;  /* 0x0000000c0b007220 */ /* 0x000fe20000410000 */
[----:B------:R-:W-:-:S03]  /*11c0*/  FMUL.FTZ R10, R12, 0.5 ;  /* 0x3f0000000c0a7820 */ /* 0x000fc60000410000 */
[----:B------:R-:W-:-:S04]  /*11d0*/  FFMA R11, -R0, R0, R11 ;  /* 0x00000000000b7223 */ /* 0x000fc8000000010b */
[----:B------:R-:W-:-:S07]  /*11e0*/  FFMA R0, R11, R10, R0 ;  /* 0x0000000a0b007223 */ /* 0x000fce0000000000 */
.L_x_37:
[----:B------:R-:W-:Y:S05]  /*11f0*/  BSYNC.RECONVERGENT B0 ;  /* 0x0000000000007941 */ /* 0x000fea0003800200 */
.L_x_35:
        /* <DEDUP_REMOVED lines=8> */
.L_x_39:
[----:B------:R-:W0:Y:S02]  /*1280*/  MUFU.RCP R13, R0 ;  /* 0x00000000000d7308 */ /* 0x000e240000001000 */
[----:B0-----:R-:W-:-:S04]  /*1290*/  FFMA R10, R13, R0, -1 ;  /* 0xbf8000000d0a7423 */ /* 0x001fc80000000000 */
[----:B------:R-:W-:-:S04]  /*12a0*/  FADD.FTZ R10, -R10, -RZ ;  /* 0x800000ff0a0a7221 */ /* 0x000fc80000010100 */
[----:B------:R-:W-:-:S07]  /*12b0*/  FFMA R13, R13, R10, R13 ;  /* 0x0000000a0d0d7223 */ /* 0x000fce000000000d */
.L_x_40:
[----:B------:R-:W-:Y:S05]  /*12c0*/  BSYNC.RECONVERGENT B0 ;  /* 0x0000000000007941 */ /* 0x000fea0003800200 */
.L_x_38:
[----:B------:R-:W-:Y:S01]  /*12d0*/  FMUL R0, R13, R13 ;  /* 0x0000000d0d007220 */ /* 0x000fe20000400000 */
[----:B------:R-:W-:-:S03]  /*12e0*/  IADD3 R5, PT, PT, R5, 0x2, RZ ;  /* 0x0000000205057810 */ /* 0x000fc60007ffe0ff */
[----:B------:R-:W-:-:S04]  /*12f0*/  FMUL R0, R0, R13 ;  /* 0x0000000d00007220 */ /* 0x000fc80000400000 */
[-C--:B------:R-:W-:Y:S01]  /*1300*/  FFMA R24, R14, R0.reuse, R19 ;  /* 0x000000000e187223 */ /* 0x080fe20000000013 */
[-C--:B------:R-:W-:Y:S01]  /*1310*/  FFMA R22, R4, R0.reuse, R15 ;  /* 0x0000000004167223 */ /* 0x080fe2000000000f */
[----:B------:R-:W-:-:S07]  /*1320*/  FFMA R3, R2, R0, R3 ;  /* 0x0000000002037223 */ /* 0x000fce0000000003 */
.L_x_28:
[----:B------:R-:W0:Y:S02]  /*1330*/  LDCU UR4, c[0x0][0x38c] ;  /* 0x00007180ff0477ac */ /* 0x000e240008000800 */
[----:B0-----:R-:W-:-:S04]  /*1340*/  ULOP3.LUT UR4, UR4, 0x1, URZ, 0xc0, !UPT ;  /* 0x0000000104047892 */ /* 0x001fc8000f8ec0ff */
[----:B------:R-:W-:-:S09]  /*1350*/  UISETP.NE.U32.AND UP0, UPT, UR4, 0x1, UPT ;  /* 0x000000010400788c */ /* 0x000fd2000bf05070 */
[----:B------:R-:W-:Y:S05]  /*1360*/  BRA.U UP0, `(.L_x_1) ;  /* 0x0000000100bc7547 */ /* 0x000fea000b800000 */
        /* <DEDUP_REMOVED lines=24> */
.L_x_42:
[----:B------:R-:W-:Y:S01]  /*14f0*/  FMUL.FTZ R0, R13, R2 ;  /* 0x000000020d007220 */ /* 0x000fe20000410000 */
[----:B------:R-:W-:-:S03]  /*1500*/  FMUL.FTZ R2, R2, 0.5 ;  /* 0x3f00000002027820 */ /* 0x000fc60000410000 */
[----:B------:R-:W-:-:S04]  /*1510*/  FFMA R11, -R0, R0, R13 ;  /* 0x00000000000b7223 */ /* 0x000fc8000000010d */
[----:B------:R-:W-:-:S07]  /*1520*/  FFMA R0, R11, R2, R0 ;  /* 0x000000020b007223 */ /* 0x000fce0000000000 */
.L_x_43:
[----:B------:R-:W-:Y:S05]  /*1530*/  BSYNC.RECONVERGENT B0 ;  /* 0x0000000000007941 */ /* 0x000fea0003800200 */
.L_x_41:
        /* <DEDUP_REMOVED lines=8> */
.L_x_45:
[----:B------:R-:W0:Y:S02]  /*15c0*/  MUFU.RCP R13, R0 ;  /* 0x00000000000d7308 */ /* 0x000e240000001000 */
[----:B0-----:R-:W-:-:S04]  /*15d0*/  FFMA R2, R13, R0, -1 ;  /* 0xbf8000000d027423 */ /* 0x001fc80000000000 */
[----:B------:R-:W-:-:S04]  /*15e0*/  FADD.FTZ R2, -R2, -RZ ;  /* 0x800000ff02027221 */ /* 0x000fc80000010100 */
[----:B------:R-:W-:-:S07]  /*15f0*/  FFMA R13, R13, R2, R13 ;  /* 0x000000020d0d7223 */ /* 0x000fce000000000d */
.L_x_46:
[----:B------:R-:W-:Y:S05]  /*1600*/  BSYNC.RECONVERGENT B0 ;  /* 0x0000000000007941 */ /* 0x000fea0003800200 */
.L_x_44:
[----:B------:R-:W-:-:S04]  /*1610*/  FMUL R0, R13, R13 ;  /* 0x0000000d0d007220 */ /* 0x000fc80000400000 */
[----:B------:R-:W-:-:S04]  /*1620*/  FMUL R0, R0, R13 ;  /* 0x0000000d00007220 */ /* 0x000fc80000400000 */
[-C--:B------:R-:W-:Y:S01]  /*1630*/  FFMA R24, R5, R0.reuse, R24 ;  /* 0x0000000005187223 */ /* 0x080fe20000000018 */
[-C--:B------:R-:W-:Y:S01]  /*1640*/  FFMA R22, R7, R0.reuse, R22 ;  /* 0x0000000007167223 */ /* 0x080fe20000000016 */
[----:B------:R-:W-:-:S07]  /*1650*/  FFMA R3, R6, R0, R3 ;  /* 0x0000000006037223 */ /* 0x000fce0000000003 */
.L_x_1:
[----:B------:R-:W1:Y:S01]  /*1660*/  LDC.64 R4, c[0x0][0x380] ;  /* 0x0000e000ff047b82 */ /* 0x000e620000000a00 */
[----:B------:R-:W-:Y:S01]  /*1670*/  IMAD R9, R9, 0x6, RZ ;  /* 0x0000000609097824 */ /* 0x000fe200078e02ff */
[----:B------:R-:W2:Y:S03]  /*1680*/  LDCU UR4, c[0x0][0x388] ;  /* 0x00007100ff0477ac */ /* 0x000ea60008000800 */
[----:B-1----:R-:W-:-:S05]  /*1690*/  IMAD.WIDE R4, R9, 0x4, R4 ;  /* 0x0000000409047825 */ /* 0x002fca00078e0204 */
[----:B0----5:R-:W2:Y:S04]  /*16a0*/  LDG.E R7, desc[UR10][R4.64+0xc] ;  /* 0x00000c0a04077981 */ /* 0x021ea8000c1e1900 */
[----:B------:R-:W3:Y:S04]  /*16b0*/  LDG.E R9, desc[UR10][R4.64+0x10] ;  /* 0x0000100a04097981 */ /* 0x000ee8000c1e1900 */
[----:B------:R-:W4:Y:S01]  /*16c0*/  LDG.E R0, desc[UR10][R4.64+0x14] ;  /* 0x0000140a04007981 */ /* 0x000f22000c1e1900 */
[----:B--2---:R-:W-:Y:S01]  /*16d0*/  FFMA R7, R24, UR4, R7 ;  /* 0x0000000418077c23 */ /* 0x004fe20008000007 */
[----:B---3--:R-:W-:-:S04]  /*16e0*/  FFMA R9, R22, UR4, R9 ;  /* 0x0000000416097c23 */ /* 0x008fc80008000009 */
[----:B------:R-:W-:Y:S01]  /*16f0*/  STG.E desc[UR10][R4.64+0xc], R7 ;  /* 0x00000c0704007986 */ /* 0x000fe2000c10190a */
[----:B----4-:R-:W-:-:S03]  /*1700*/  FFMA R3, R3, UR4, R0 ;  /* 0x0000000403037c23 */ /* 0x010fc60008000000 */
[----:B------:R-:W-:Y:S04]  /*1710*/  STG.E desc[UR10][R4.64+0x10], R9 ;  /* 0x0000100904007986 */ /* 0x000fe8000c10190a */
[----:B------:R-:W-:Y:S01]  /*1720*/  STG.E desc[UR10][R4.64+0x14], R3 ;  /* 0x0000140304007986 */ /* 0x000fe2000c10190a */
[----:B------:R-:W-:Y:S05]  /*1730*/  EXIT ;  /* 0x000000000000794d */ /* 0x000fea0003800000 */
        .weak           $__internal_0_$__cuda_sm20_rcp_rn_f32_slowpath
        .type           $__internal_0_$__cuda_sm20_rcp_rn_f32_slowpath,@function
        .size           $__internal_0_$__cuda_sm20_rcp_rn_f32_slowpath,($__internal_1_$__cuda_sm20_sqrt_rn_f32_slowpath - $__internal_0_$__cuda_sm20_rcp_rn_f32_slowpath)
$__internal_0_$__cuda_sm20_rcp_rn_f32_slowpath:
[----:B------:R-:W-:Y:S01]  /*1740*/  SHF.L.U32 R11, R0, 0x1, RZ ;  /* 0x00000001000b7819 */ /* 0x000fe200000006ff */
[----:B------:R-:W-:Y:S03]  /*1750*/  BSSY.RECONVERGENT B1, `(.L_x_47) ;  /* 0x0000030000017945 */ /* 0x000fe60003800200 */
[----:B------:R-:W-:-:S04]  /*1760*/  SHF.R.U32.HI R11, RZ, 0x18, R11 ;  /* 0x00000018ff0b7819 */ /* 0x000fc8000001160b */
[----:B------:R-:W-:-:S13]  /*1770*/  ISETP.NE.U32.AND P0, PT, R11, RZ, PT ;  /* 0x000000ff0b00720c */ /* 0x000fda0003f05070 */
[----:B------:R-:W-:Y:S05]  /*1780*/  @P0 BRA `(.L_x_48) ;  /* 0x0000000000280947 */ /* 0x000fea0003800000 */
[----:B------:R-:W-:-:S04]  /*1790*/  SHF.L.U32 R11, R0, 0x1, RZ ;  /* 0x00000001000b7819 */ /* 0x000fc800000006ff */
[----:B------:R-:W-:-:S13]  /*17a0*/  ISETP.NE.AND P0, PT, R11, RZ, PT ;  /* 0x000000ff0b00720c */ /* 0x000fda0003f05270 */
[----:B------:R-:W-:Y:S01]  /*17b0*/  @P0 FFMA R12, R0, 1.84467440737095516160e+19, RZ ;  /* 0x5f800000000c0823 */ /* 0x000fe200000000ff */
[----:B------:R-:W-:Y:S08]  /*17c0*/  @!P0 MUFU.RCP R13, R0 ;  /* 0x00000000000d8308 */ /* 0x000ff00000001000 */
[----:B------:R-:W0:Y:S02]  /*17d0*/  @P0 MUFU.RCP R11, R12 ;  /* 0x0000000c000b0308 */ /* 0x000e240000001000 */
[----:B0-----:R-:W-:-:S04]  /*17e0*/  @P0 FFMA R16, R12, R11, -1 ;  /* 0xbf8000000c100423 */ /* 0x001fc8000000000b */
[----:B------:R-:W-:-:S04]  /*17f0*/  @P0 FADD.FTZ R16, -R16, -RZ ;  /* 0x800000ff10100221 */ /* 0x000fc80000010100 */
[----:B------:R-:W-:-:S04]  /*1800*/  @P0 FFMA R16, R11, R16, R11 ;  /* 0x000000100b100223 */ /* 0x000fc8000000000b */
[----:B------:R-:W-:Y:S01]  /*1810*/  @P0 FFMA R13, R16, 1.84467440737095516160e+19, RZ ;  /* 0x5f800000100d0823 */ /* 0x000fe200000000ff */
[----:B------:R-:W-:Y:S06]  /*1820*/  BRA `(.L_x_49) ;  /* 0x0000000000887947 */ /* 0x000fec0003800000 */
.L_x_48:
[----:B------:R-:W-:-:S04]  /*1830*/  IADD3 R12, PT, PT, R11, -0xfd, RZ ;  /* 0xffffff030b0c7810 */ /* 0x000fc80007ffe0ff */
[----:B------:R-:W-:-:S13]  /*1840*/  ISETP.GT.U32.AND P0, PT, R12, 0x1, PT ;  /* 0x000000010c00780c */ /* 0x000fda0003f04070 */
[----:B------:R-:W-:Y:S05]  /*1850*/  @P0 BRA `(.L_x_50) ;  /* 0x0000000000780947 */ /* 0x000fea0003800000 */
[----:B------:R-:W-:Y:S01]  /*1860*/  LOP3.LUT R26, R0, 0x7fffff, RZ, 0xc0, !PT ;  /* 0x007fffff001a7812 */ /* 0x000fe200078ec0ff */
[----:B------:R-:W-:Y:S01]  /*1870*/  HFMA2 R17, -RZ, RZ, 0, 1.78813934326171875e-07 ;  /* 0x00000003ff117431 */ /* 0x000fe200000001ff */
[----:B------:R-:W-:Y:S02]  /*1880*/  IADD3 R11, PT, PT, R11, -0xfc, RZ ;  /* 0xffffff040b0b7810 */ /* 0x000fe40007ffe0ff */
[----:B------:R-:W-:-:S04]  /*1890*/  LOP3.LUT R26, R26, 0x3f800000, RZ, 0xfc, !PT ;  /* 0x3f8000001a1a7812 */ /* 0x000fc800078efcff */
[----:B------:R-:W0:Y:S01]  /*18a0*/  MUFU.RCP R16, R26 ;  /* 0x0000001a00107308 */ /* 0x000e220000001000 */
[----:B------:R-:W-:Y:S01]  /*18b0*/  SHF.L.U32 R17, R17, R12, RZ ;  /* 0x0000000c11117219 */ /* 0x000fe200000006ff */
[----:B0-----:R-:W-:-:S04]  /*18c0*/  FFMA R25, R26, R16, -1 ;  /* 0xbf8000001a197423 */ /* 0x001fc80000000010 */
[----:B------:R-:W-:-:S04]  /*18d0*/  FADD.FTZ R25, -R25, -RZ ;  /* 0x800000ff19197221 */ /* 0x000fc80000010100 */
[CCC-:B------:R-:W-:Y:S01]  /*18e0*/  FFMA.RM R13, R16.reuse, R25.reuse, R16.reuse ;  /* 0x00000019100d7223 */ /* 0x1c0fe20000004010 */
[----:B------:R-:W-:-:S04]  /*18f0*/  FFMA.RP R16, R16, R25, R16 ;  /* 0x0000001910107223 */ /* 0x000fc80000008010 */
[C---:B------:R-:W-:Y:S02]  /*1900*/  LOP3.LUT R18, R13.reuse, 0x7fffff, RZ, 0xc0, !PT ;  /* 0x007fffff0d127812 */ /* 0x040fe400078ec0ff */
[----:B------:R-:W-:Y:S02]  /*1910*/  FSETP.NEU.FTZ.AND P0, PT, R13, R16, PT ;  /* 0x000000100d00720b */ /* 0x000fe40003f1d000 */
[----:B------:R-:W-:Y:S02]  /*1920*/  LOP3.LUT R18, R18, 0x800000, RZ, 0xfc, !PT ;  /* 0x0080000012127812 */ /* 0x000fe400078efcff */
[----:B------:R-:W-:Y:S02]  /*1930*/  SEL R13, RZ, 0xffffffff, !P0 ;  /* 0xffffffffff0d7807 */ /* 0x000fe40004000000 */
[----:B------:R-:W-:Y:S02]  /*1940*/  LOP3.LUT R17, R17, R18, RZ, 0xc0, !PT ;  /* 0x0000001211117212 */ /* 0x000fe400078ec0ff */
[----:B------:R-:W-:-:S02]  /*1950*/  IADD3 R13, PT, PT, -R13, RZ, RZ ;  /* 0x000000ff0d0d7210 */ /* 0x000fc40007ffe1ff */
[-C--:B------:R-:W-:Y:S02]  /*1960*/  SHF.R.U32.HI R17, RZ, R12.reuse, R17 ;  /* 0x0000000cff117219 */ /* 0x080fe40000011611 */
[--C-:B------:R-:W-:Y:S02]  /*1970*/  LOP3.LUT P1, RZ, R13, R12, R18.reuse, 0xf8, !PT ;  /* 0x0000000c0dff7212 */ /* 0x100fe4000782f812 */
[C---:B------:R-:W-:Y:S02]  /*1980*/  LOP3.LUT P0, RZ, R17.reuse, 0x1, RZ, 0xc0, !PT ;  /* 0x0000000111ff7812 */ /* 0x040fe4000780c0ff */
[----:B------:R-:W-:Y:S02]  /*1990*/  LOP3.LUT P2, RZ, R17, 0x2, RZ, 0xc0, !PT ;  /* 0x0000000211ff7812 */ /* 0x000fe4000784c0ff */
[----:B------:R-:W-:Y:S02]  /*19a0*/  SHF.R.U32.HI R11, RZ, R11, R18 ;  /* 0x0000000bff0b7219 */ /* 0x000fe40000011612 */
[----:B------:R-:W-:-:S02]  /*19b0*/  PLOP3.LUT P0, PT, P0, P1, P2, 0xe0, 0x0 ;  /* 0x000000000000781c */ /* 0x000fc40000703c20 */
[----:B------:R-:W-:Y:S02]  /*19c0*/  LOP3.LUT P1, RZ, R0, 0x7fffff, RZ, 0xc0, !PT ;  /* 0x007fffff00ff7812 */ /* 0x000fe4000782c0ff */
[----:B------:R-:W-:-:S04]  /*19d0*/  SEL R12, RZ, 0x1, !P0 ;  /* 0x00000001ff0c7807 */ /* 0x000fc80004000000 */
[----:B------:R-:W-:-:S04]  /*19e0*/  IADD3 R12, PT, PT, -R12, RZ, RZ ;  /* 0x000000ff0c0c7210 */ /* 0x000fc80007ffe1ff */
[----:B------:R-:W-:-:S13]  /*19f0*/  ISETP.GE.AND P0, PT, R12, RZ, PT ;  /* 0x000000ff0c00720c */ /* 0x000fda0003f06270 */
[----:B------:R-:W-:-:S04]  /*1a00*/  @!P0 IADD3 R11, PT, PT, R11, 0x1, RZ ;  /* 0x000000010b0b8810 */ /* 0x000fc80007ffe0ff */
[----:B------:R-:W-:-:S04]  /*1a10*/  @!P1 SHF.L.U32 R11, R11, 0x1, RZ ;  /* 0x000000010b0b9819 */ /* 0x000fc800000006ff */
[----:B------:R-:W-:Y:S01]  /*1a20*/  LOP3.LUT R13, R11, 0x80000000, R0, 0xf8, !PT ;  /* 0x800000000b0d7812 */ /* 0x000fe200078ef800 */
[----:B------:R-:W-:Y:S06]  /*1a30*/  BRA `(.L_x_49) ;  /* 0x0000000000047947 */ /* 0x000fec0003800000 */
.L_x_50:
[----:B------:R0:W1:Y:S02]  /*1a40*/  MUFU.RCP R13, R0 ;  /* 0x00000000000d7308 */ /* 0x0000640000001000 */
.L_x_49:
[----:B------:R-:W-:Y:S05]  /*1a50*/  BSYNC.RECONVERGENT B1 ;  /* 0x0000000000017941 */ /* 0x000fea0003800200 */
.L_x_47:
[----:B------:R-:W-:-:S04]  /*1a60*/  MOV R11, 0x0 ;  /* 0x00000000000b7802 */ /* 0x000fc80000000f00 */
[----:B01----:R-:W-:Y:S05]  /*1a70*/  RET.REL.NODEC R10 `(_Z13gpu_bodyForcePffif) ;  /* 0xffffffe40a607950 */ /* 0x003fea0003c3ffff */
        .weak           $__internal_1_$__cuda_sm20_sqrt_rn_f32_slowpath
        .type           $__internal_1_$__cuda_sm20_sqrt_rn_f32_slowpath,@function
        .size           $__internal_1_$__cuda_sm20_sqrt_rn_f32_slowpath,(.L_x_106 - $__internal_1_$__cuda_sm20_sqrt_rn_f32_slowpath)
$__internal_1_$__cuda_sm20_sqrt_rn_f32_slowpath:
[----:B------:R-:W-:-:S13]  /*1a80*/  LOP3.LUT P0, RZ, R10, 0x7fffffff, RZ, 0xc0, !PT ;  /* 0x7fffffff0aff7812 */ /* 0x000fda000780c0ff */
[----:B------:R-:W-:Y:S01]  /*1a90*/  @!P0 MOV R17, R10 ;  /* 0x0000000a00118202 */ /* 0x000fe20000000f00 */
[----:B------:R-:W-:Y:S06]  /*1aa0*/  @!P0 BRA `(.L_x_51) ;  /* 0x0000000000408947 */ /* 0x000fec0003800000 */
[----:B------:R-:W-:-:S13]  /*1ab0*/  FSETP.GEU.FTZ.AND P0, PT, R10, RZ, PT ;  /* 0x000000ff0a00720b */ /* 0x000fda0003f1e000 */
[----:B------:R-:W-:Y:S01]  /*1ac0*/  @!P0 MOV R17, 0x7fffffff ;  /* 0x7fffffff00118802 */ /* 0x000fe20000000f00 */
[----:B------:R-:W-:Y:S06]  /*1ad0*/  @!P0 BRA `(.L_x_51) ;  /* 0x0000000000348947 */ /* 0x000fec0003800000 */
[----:B------:R-:W-:-:S13]  /*1ae0*/  FSETP.GTU.FTZ.AND P0, PT, |R10|, +INF , PT ;  /* 0x7f8000000a00780b */ /* 0x000fda0003f1c200 */
[----:B------:R-:W-:Y:S01]  /*1af0*/  @P0 FADD.FTZ R17, R10, 1 ;  /* 0x3f8000000a110421 */ /* 0x000fe20000010000 */
[----:B------:R-:W-:Y:S06]  /*1b00*/  @P0 BRA `(.L_x_51) ;  /* 0x0000000000280947 */ /* 0x000fec0003800000 */
[----:B------:R-:W-:-:S13]  /*1b10*/  FSETP.NEU.FTZ.AND P0, PT, |R10|, +INF , PT ;  /* 0x7f8000000a00780b */ /* 0x000fda0003f1d200 */
[----:B------:R-:W-:Y:S01]  /*1b20*/  @P0 FFMA R16, R10, 1.84467440737095516160e+19, RZ ;  /* 0x5f8000000a100823 */ /* 0x000fe200000000ff */
[----:B------:R-:W-:-:S03]  /*1b30*/  @!P0 MOV R17, R10 ;  /* 0x0000000a00118202 */ /* 0x000fc60000000f00 */
[----:B------:R-:W0:Y:S02]  /*1b40*/  @P0 MUFU.RSQ R11, R16 ;  /* 0x00000010000b0308 */ /* 0x000e240000001400 */
[----:B0-----:R-:W-:Y:S01]  /*1b50*/  @P0 FMUL.FTZ R13, R16, R11 ;  /* 0x0000000b100d0220 */ /* 0x001fe20000410000 */
[----:B------:R-:W-:-:S03]  /*1b60*/  @P0 FMUL.FTZ R11, R11, 0.5 ;  /* 0x3f0000000b0b0820 */ /* 0x000fc60000410000 */
[----:B------:R-:W-:-:S04]  /*1b70*/  @P0 FADD.FTZ R12, -R13, -RZ ;  /* 0x800000ff0d0c0221 */ /* 0x000fc80000010100 */
[----:B------:R-:W-:-:S04]  /*1b80*/  @P0 FFMA R12, R13, R12, R16 ;  /* 0x0000000c0d0c0223 */ /* 0x000fc80000000010 */
[----:B------:R-:W-:-:S04]  /*1b90*/  @P0 FFMA R11, R12, R11, R13 ;  /* 0x0000000b0c0b0223 */ /* 0x000fc8000000000d */
[----:B------:R-:W-:-:S07]  /*1ba0*/  @P0 FMUL.FTZ R17, R11, 2.3283064365386962891e-10 ;  /* 0x2f8000000b110820 */ /* 0x000fce0000410000 */
.L_x_51:
[----:B------:R-:W-:Y:S01]  /*1bb0*/  HFMA2 R11, -RZ, RZ, 0, 0 ;  /* 0x00000000ff0b7431 */ /* 0x000fe200000001ff */
[----:B------:R-:W-:-:S04]  /*1bc0*/  MOV R10, R0 ;  /* 0x00000000000a7202 */ /* 0x000fc80000000f00 */
[----:B------:R-:W-:Y:S05]  /*1bd0*/  RET.REL.NODEC R10 `(_Z13gpu_bodyForcePffif) ;  /* 0xffffffe40a087950 */ /* 0x000fea0003c3ffff */
.L_x_52:
        /* <DEDUP_REMOVED lines=10> */
.L_x_106:


//--------------------- .text._Z9bodyForceP4Bodyfif --------------------------
	.section	.text._Z9bodyForceP4Bodyfif,"ax",@progbits
	.align	128
        .global         _Z9bodyForceP4Bodyfif
        .type           _Z9bodyForceP4Bodyfif,@function
        .size           _Z9bodyForceP4Bodyfif,(.L_x_108 - _Z9bodyForceP4Bodyfif)
        .other          _Z9bodyForceP4Bodyfif,@"STO_CUDA_ENTRY STV_DEFAULT"
_Z9bodyForceP4Bodyfif:
.text._Z9bodyForceP4Bodyfif:
        /* <DEDUP_REMOVED lines=14> */
[----:B------:R-:W1:Y:S02]  /*00e0*/  LDC.64 R10, c[0x0][0x380] ;  /* 0x0000e000ff0a7b82 */ /* 0x000e640000000a00 */
        /* <DEDUP_REMOVED lines=21> */
.L_x_79:
        /* <DEDUP_REMOVED lines=16> */
[----:B------:R-:W-:Y:S05]  /*0340*/  CALL.REL.NOINC `($__internal_3_$__cuda_sm20_sqrt_rn_f32_slowpath) ;  /* 0x0000001400bc7944 */ /* 0x000fea0003c00000 */
[----:B------:R-:W-:Y:S01]  /*0350*/  MOV R0, R17 ;  /* 0x0000001100007202 */ /* 0x000fe20000000f00 */
[----:B------:R-:W-:Y:S06]  /*0360*/  BRA `(.L_x_57) ;  /* 0x0000000000107947 */ /* 0x000fec0003800000 */
.L_x_56:
[----:B------:R-:W-:Y:S01]  /*0370*/  FMUL.FTZ R0, R10, R11 ;  /* 0x0000000b0a007220 */ /* 0x000fe20000410000 */
[----:B------:R-:W-:-:S03]  /*0380*/  FMUL.FTZ R2, R11, 0.5 ;  /* 0x3f0000000b027820 */ /* 0x000fc60000410000 */
[----:B------:R-:W-:-:S04]  /*0390*/  FFMA R11, -R0, R0, R10 ;  /* 0x00000000000b7223 */ /* 0x000fc8000000010a */
[----:B------:R-:W-:-:S07]  /*03a0*/  FFMA R0, R11, R2, R0 ;  /* 0x000000020b007223 */ /* 0x000fce0000000000 */
.L_x_57:
[----:B------:R-:W-:Y:S05]  /*03b0*/  BSYNC.RECONVERGENT B0 ;  /* 0x0000000000007941 */ /* 0x000fea0003800200 */
.L_x_55:
[----:B------:R-:W-:Y:S01]  /*03c0*/  IADD3 R2, PT, PT, R0, 0x1800000, RZ ;  /* 0x0180000000027810 */ /* 0x000fe20007ffe0ff */
[----:B------:R-:W-:Y:S03]  /*03d0*/  BSSY.RECONVERGENT B0, `(.L_x_58) ;  /* 0x000000b000007945 */ /* 0x000fe60003800200 */
[----:B------:R-:W-:-:S04]  /*03e0*/  LOP3.LUT R2, R2, 0x7f800000, RZ, 0xc0, !PT ;  /* 0x7f80000002027812 */ /* 0x000fc800078ec0ff */
[----:B------:R-:W-:-:S13]  /*03f0*/  ISETP.GT.U32.AND P0, PT, R2, 0x1ffffff, PT ;  /* 0x01ffffff0200780c */ /* 0x000fda0003f04070 */
[----:B------:R-:W-:Y:S05]  /*0400*/  @P0 BRA `(.L_x_59) ;  /* 0x00000000000c0947 */ /* 0x000fea0003800000 */
[----:B------:R-:W-:-:S07]  /*0410*/  MOV R10, 0x430 ;  /* 0x00000430000a7802 */ /* 0x000fce0000000f00 */
[----:B------:R-:W-:Y:S05]  /*0420*/  CALL.REL.NOINC `($__internal_2_$__cuda_sm20_rcp_rn_f32_slowpath) ;  /* 0x0000001000b47944 */ /* 0x000fea0003c00000 */
[----:B------:R-:W-:Y:S05]  /*0430*/  BRA `(.L_x_60) ;  /* 0x0000000000107947 */ /* 0x000fea0003800000 */
.L_x_59:
[----:B------:R-:W0:Y:S02]  /*0440*/  MUFU.RCP R13, R0 ;  /* 0x00000000000d7308 */ /* 0x000e240000001000 */
[----:B0-----:R-:W-:-:S04]  /*0450*/  FFMA R2, R13, R0, -1 ;  /* 0xbf8000000d027423 */ /* 0x001fc80000000000 */
[----:B------:R-:W-:-:S04]  /*0460*/  FADD.FTZ R2, -R2, -RZ ;  /* 0x800000ff02027221 */ /* 0x000fc80000010100 */
[----:B------:R-:W-:-:S07]  /*0470*/  FFMA R13, R13, R2, R13 ;  /* 0x000000020d0d7223 */ /* 0x000fce000000000d */
.L_x_60:
[----:B------:R-:W-:Y:S05]  /*0480*/  BSYNC.RECONVERGENT B0 ;  /* 0x0000000000007941 */ /* 0x000fea0003800200 */
.L_x_58:
        /* <DEDUP_REMOVED lines=21> */
[----:B------:R-:W-:Y:S05]  /*05e0*/  CALL.REL.NOINC `($__internal_3_$__cuda_sm20_sqrt_rn_f32_slowpath) ;  /* 0x0000001400147944 */ /* 0x000fea0003c00000 */
[----:B------:R-:W-:Y:S01]  /*05f0*/  MOV R0, R17 ;  /* 0x0000001100007202 */ /* 0x000fe20000000f00 */
[----:B------:R-:W-:Y:S06]  /*0600*/  BRA `(.L_x_63) ;  /* 0x0000000000107947 */ /* 0x000fec0003800000 */
.L_x_62:
[----:B------:R-:W-:Y:S01]  /*0610*/  FMUL.FTZ R0, R10, R11 ;  /* 0x0000000b0a007220 */ /* 0x000fe20000410000 */
[----:B------:R-:W-:-:S03]  /*0620*/  FMUL.FTZ R2, R11, 0.5 ;  /* 0x3f0000000b027820 */ /* 0x000fc60000410000 */
[----:B------:R-:W-:-:S04]  /*0630*/  FFMA R3, -R0, R0, R10 ;  /* 0x0000000000037223 */ /* 0x000fc8000000010a */
[----:B------:R-:W-:-:S07]  /*0640*/  FFMA R0, R3, R2, R0 ;  /* 0x0000000203007223 */ /* 0x000fce0000000000 */
.L_x_63:
[----:B------:R-:W-:Y:S05]  /*0650*/  BSYNC.RECONVERGENT B0 ;  /* 0x0000000000007941 */ /* 0x000fea0003800200 */
.L_x_61:
        /* <DEDUP_REMOVED lines=8> */
.L_x_65:
[----:B------:R-:W0:Y:S02]  /*06e0*/  MUFU.RCP R13, R0 ;  /* 0x00000000000d7308 */ /* 0x000e240000001000 */
[----:B0-----:R-:W-:-:S04]  /*06f0*/  FFMA R2, R13, R0, -1 ;  /* 0xbf8000000d027423 */ /* 0x001fc80000000000 */
[----:B------:R-:W-:-:S04]  /*0700*/  FADD.FTZ R2, -R2, -RZ ;  /* 0x800000ff02027221 */ /* 0x000fc80000010100 */
[----:B------:R-:W-:-:S07]  /*0710*/  FFMA R13, R13, R2, R13 ;  /* 0x000000020d0d7223 */ /* 0x000fce000000000d */
.L_x_66:
[----:B------:R-:W-:Y:S05]  /*0720*/  BSYNC.RECONVERGENT B0 ;  /* 0x0000000000007941 */ /* 0x000fea0003800200 */
.L_x_64:
        /* <DEDUP_REMOVED lines=22> */
[----:B------:R-:W-:Y:S05]  /*0890*/  CALL.REL.NOINC `($__internal_3_$__cuda_sm20_sqrt_rn_f32_slowpath) ;  /* 0x0000001000687944 */ /* 0x000fea0003c00000 */
[----:B------:R-:W-:Y:S01]  /*08a0*/  MOV R0, R17 ;  /* 0x0000001100007202 */ /* 0x000fe20000000f00 */
[----:B------:R-:W-:Y:S06]  /*08b0*/  BRA `(.L_x_69) ;  /* 0x0000000000107947 */ /* 0x000fec0003800000 */
.L_x_68:
[----:B------:R-:W-:Y:S01]  /*08c0*/  FMUL.FTZ R0, R11, R12 ;  /* 0x0000000c0b007220 */ /* 0x000fe20000410000 */
[----:B------:R-:W-:-:S03]  /*08d0*/  FMUL.FTZ R10, R12, 0.5 ;  /* 0x3f0000000c0a7820 */ /* 0x000fc60000410000 */
[----:B------:R-:W-:-:S04]  /*08e0*/  FFMA R11, -R0, R0, R11 ;  /* 0x00000000000b7223 */ /* 0x000fc8000000010b */
[----:B------:R-:W-:-:S07]  /*08f0*/  FFMA R0, R11, R10, R0 ;  /* 0x0000000a0b007223 */ /* 0x000fce0000000000 */
.L_x_69:
[----:B------:R-:W-:Y:S05]  /*0900*/  BSYNC.RECONVERGENT B0 ;  /* 0x0000000000007941 */ /* 0x000fea0003800200 */
.L_x_67:
        /* <DEDUP_REMOVED lines=8> */
.L_x_71:
[----:B------:R-:W0:Y:S02]  /*0990*/  MUFU.RCP R13, R0 ;  /* 0x00000000000d7308 */ /* 0x000e240000001000 */
[----:B0-----:R-:W-:-:S04]  /*09a0*/  FFMA R10, R13, R0, -1 ;  /* 0xbf8000000d0a7423 */ /* 0x001fc80000000000 */
[----:B------:R-:W-:-:S04]  /*09b0*/  FADD.FTZ R10, -R10, -RZ ;  /* 0x800000ff0a0a7221 */ /* 0x000fc80000010100 */
[----:B------:R-:W-:-:S07]  /*09c0*/  FFMA R13, R13, R10, R13 ;  /* 0x0000000a0d0d7223 */ /* 0x000fce000000000d */
.L_x_72:
[----:B------:R-:W-:Y:S05]  /*09d0*/  BSYNC.RECONVERGENT B0 ;  /* 0x0000000000007941 */ /* 0x000fea0003800200 */
.L_x_70:
        /* <DEDUP_REMOVED lines=22> */
[----:B------:R-:W-:Y:S05]  /*0b40*/  CALL.REL.NOINC `($__internal_3_$__cuda_sm20_sqrt_rn_f32_slowpath) ;  /* 0x0000000c00bc7944 */ /* 0x000fea0003c00000 */
[----:B------:R-:W-:Y:S01]  /*0b50*/  MOV R0, R17 ;  /* 0x0000001100007202 */ /* 0x000fe20000000f00 */
[----:B------:R-:W-:Y:S06]  /*0b60*/  BRA `(.L_x_75) ;  /* 0x0000000000107947 */ /* 0x000fec0003800000 */
.L_x_74:
[----:B------:R-:W-:Y:S01]  /*0b70*/  FMUL.FTZ R0, R11, R12 ;  /* 0x0000000c0b007220 */ /* 0x000fe20000410000 */
[----:B------:R-:W-:-:S03]  /*0b80*/  FMUL.FTZ R4, R12, 0.5 ;  /* 0x3f0000000c047820 */ /* 0x000fc60000410000 */
[----:B------:R-:W-:-:S04]  /*0b90*/  FFMA R11, -R0, R0, R11 ;  /* 0x00000000000b7223 */ /* 0x000fc8000000010b */
[----:B------:R-:W-:-:S07]  /*0ba0*/  FFMA R0, R11, R4, R0 ;  /* 0x000000040b007223 */ /* 0x000fce0000000000 */
.L_x_75:
[----:B------:R-:W-:Y:S05]  /*0bb0*/  BSYNC.RECONVERGENT B0 ;  /* 0x0000000000007941 */ /* 0x000fea0003800200 */
.L_x_73:
        /* <DEDUP_REMOVED lines=8> */
.L_x_77:
[----:B------:R-:W0:Y:S02]  /*0c40*/  MUFU.RCP R13, R0 ;  /* 0x00000000000d7308 */ /* 0x000e240000001000 */
[----:B0-----:R-:W-:-:S04]  /*0c50*/  FFMA R4, R13, R0, -1 ;  /* 0xbf8000000d047423 */ /* 0x001fc80000000000 */
[----:B------:R-:W-:-:S04]  /*0c60*/  FADD.FTZ R4, -R4, -RZ ;  /* 0x800000ff04047221 */ /* 0x000fc80000010100 */
[----:B------:R-:W-:-:S07]  /*0c70*/  FFMA R13, R13, R4, R13 ;  /* 0x000000040d0d7223 */ /* 0x000fce000000000d */
.L_x_78:
[----:B------:R-:W-:Y:S05]  /*0c80*/  BSYNC.RECONVERGENT B0 ;  /* 0x0000000000007941 */ /* 0x000fea0003800200 */
.L_x_76:
        /* <DEDUP_REMOVED lines=10> */
.L_x_54:
[----:B------:R-:W-:-:S09]  /*0d30*/  UISETP.NE.AND UP0, UPT, UR6, URZ, UPT ;  /* 0x000000ff0600728c */ /* 0x000fd2000bf05270 */
[----:B------:R-:W-:Y:S05]  /*0d40*/  BRA.U !UP0, `(.L_x_53) ;  /* 0x0000000908387547 */ /* 0x000fea000b800000 */
[----:B------:R-:W-:-:S09]  /*0d50*/  UISETP.NE.AND UP0, UPT, UR6, 0x1, UPT ;  /* 0x000000010600788c */ /* 0x000fd2000bf05270 */
[----:B------:R-:W-:Y:S05]  /*0d60*/  BRA.U !UP0, `(.L_x_80) ;  /* 0x0000000508687547 */ /* 0x000fea000b800000 */
[----:B------:R-:W0:Y:S01]  /*0d70*/  LDC.64 R28, c[0x0][0x380] ;  /* 0x0000e000ff1c7b82 */ /* 0x000e220000000a00 */
[----:B------:R-:W1:Y:S01]  /*0d80*/  LDCU UR4, c[0x0][0x390] ;  /* 0x00007200ff0477ac */ /* 0x000e620008000800 */
        /* <DEDUP_REMOVED lines=20> */
.L_x_82:
[----:B------:R-:W-:Y:S01]  /*0ed0*/  FMUL.FTZ R0, R10, R11 ;  /* 0x0000000b0a007220 */ /* 0x000fe20000410000 */
[----:B------:R-:W-:-:S03]  /*0ee0*/  FMUL.FTZ R2, R11, 0.5 ;  /* 0x3f0000000b027820 */ /* 0x000fc60000410000 */
[----:B------:R-:W-:-:S04]  /*0ef0*/  FFMA R11, -R0, R0, R10 ;  /* 0x00000000000b7223 */ /* 0x000fc8000000010a */
[----:B------:R-:W-:-:S07]  /*0f00*/  FFMA R0, R11, R2, R0 ;  /* 0x000000020b007223 */ /* 0x000fce0000000000 */
.L_x_83:
[----:B------:R-:W-:Y:S05]  /*0f10*/  BSYNC.RECONVERGENT B0 ;  /* 0x0000000000007941 */ /* 0x000fea0003800200 */
.L_x_81:
        /* <DEDUP_REMOVED lines=8> */
.L_x_85:
[----:B------:R-:W0:Y:S02]  /*0fa0*/  MUFU.RCP R13, R0 ;  /* 0x00000000000d7308 */ /* 0x000e240000001000 */
[----:B0-----:R-:W-:-:S04]  /*0fb0*/  FFMA R2, R13, R0, -1 ;  /* 0xbf8000000d027423 */ /* 0x001fc80000000000 */
[----:B------:R-:W-:-:S04]  /*0fc0*/  FADD.FTZ R2, -R2, -RZ ;  /* 0x800000ff02027221 */ /* 0x000fc80000010100 */
[----:B------:R-:W-:-:S07]  /*0fd0*/  FFMA R13, R13, R2, R13 ;  /* 0x000000020d0d7223 */ /* 0x000fce000000000d */
.L_x_86:
[----:B------:R-:W-:Y:S05]  /*0fe0*/  BSYNC.RECONVERGENT B0 ;  /* 0x0000000000007941 */ /* 0x000fea0003800200 */
.L_x_84:
        /* <DEDUP_REMOVED lines=26> */
.L_x_88:
[----:B------:R-:W-:Y:S01]  /*1190*/  FMUL.FTZ R0, R11, R12 ;  /* 0x0000000c0b007220 */ /* 0x000fe20000410000 */
[----:B------:R-:W-:-:S03]  /*11a0*/  FMUL.FTZ R10, R12, 0.5 ;  /* 0x3f0000000c0a7820 */ /* 0x000fc60000410000 */
[----:B------:R-:W-:-:S04]  /*11b0*/  FFMA R11, -R0, R0, R11 ;  /* 0x00000000000b7223 */ /* 0x000fc8000000010b */
[----:B------:R-:W-:-:S07]  /*11c0*/  FFMA R0, R11, R10, R0 ;  /* 0x0000000a0b007223 */ /* 0x000fce0000000000 */
.L_x_89:
[----:B------:R-:W-:Y:S05]  /*11d0*/  BSYNC.RECONVERGENT B0 ;  /* 0x0000000000007941 */ /* 0x000fea0003800200 */
.L_x_87:
        /* <DEDUP_REMOVED lines=8> */
.L_x_91:
[----:B------:R-:W0:Y:S02]  /*1260*/  MUFU.RCP R13, R0 ;  /* 0x00000000000d7308 */ /* 0x000e240000001000 */
[----:B0-----:R-:W-:-:S04]  /*1270*/  FFMA R10, R13, R0, -1 ;  /* 0xbf8000000d0a7423 */ /* 0x001fc80000000000 */
[----:B------:R-:W-:-:S04]  /*1280*/  FADD.FTZ R10, -R10, -RZ ;  /* 0x800000ff0a0a7221 */ /* 0x000fc80000010100 */
[----:B------:R-:W-:-:S07]  /*1290*/  FFMA R13, R13, R10, R13 ;  /* 0x0000000a0d0d7223 */ /* 0x000fce000000000d */
.L_x_92:
[----:B------:R-:W-:Y:S05]  /*12a0*/  BSYNC.RECONVERGENT B0 ;  /* 0x0000000000007941 */ /* 0x000fea0003800200 */
.L_x_90:
[----:B------:R-:W-:Y:S01]  /*12b0*/  FMUL R0, R13, R13 ;  /* 0x0000000d0d007220 */ /* 0x000fe20000400000 */
[----:B------:R-:W-:-:S03]  /*12c0*/  IADD3 R5, PT, PT, R5, 0x2, RZ ;  /* 0x0000000205057810 */ /* 0x000fc60007ffe0ff */
[----:B------:R-:W-:-:S04]  /*12d0*/  FMUL R0, R0, R13 ;  /* 0x0000000d00007220 */ /* 0x000fc80000400000 */
[-C--:B------:R-:W-:Y:S01]  /*12e0*/  FFMA R24, R14, R0.reuse, R19 ;  /* 0x000000000e187223 */ /* 0x080fe20000000013 */
[-C--:B------:R-:W-:Y:S01]  /*12f0*/  FFMA R22, R4, R0.reuse, R15 ;  /* 0x0000000004167223 */ /* 0x080fe2000000000f */
[----:B------:R-:W-:-:S07]  /*1300*/  FFMA R3, R2, R0, R3 ;  /* 0x0000000002037223 */ /* 0x000fce0000000003 */
.L_x_80:
[----:B------:R-:W0:Y:S02]  /*1310*/  LDCU UR4, c[0x0][0x38c] ;  /* 0x00007180ff0477ac */ /* 0x000e240008000800 */
[----:B0-----:R-:W-:-:S04]  /*1320*/  ULOP3.LUT UR4, UR4, 0x1, URZ, 0xc0, !UPT ;  /* 0x0000000104047892 */ /* 0x001fc8000f8ec0ff */
[----:B------:R-:W-:-:S09]  /*1330*/  UISETP.NE.U32.AND UP0, UPT, UR4, 0x1, UPT ;  /* 0x000000010400788c */ /* 0x000fd2000bf05070 */
[----:B------:R-:W-:Y:S05]  /*1340*/  BRA.U UP0, `(.L_x_53) ;  /* 0x0000000100b87547 */ /* 0x000fea000b800000 */
        /* <DEDUP_REMOVED lines=23> */
.L_x_94:
[----:B------:R-:W-:Y:S01]  /*14c0*/  FMUL.FTZ R0, R13, R2 ;  /* 0x000000020d007220 */ /* 0x000fe20000410000 */
[----:B------:R-:W-:-:S03]  /*14d0*/  FMUL.FTZ R2, R2, 0.5 ;  /* 0x3f00000002027820 */ /* 0x000fc60000410000 */
[----:B------:R-:W-:-:S04]  /*14e0*/  FFMA R11, -R0, R0, R13 ;  /* 0x00000000000b7223 */ /* 0x000fc8000000010d */
[----:B------:R-:W-:-:S07]  /*14f0*/  FFMA R0, R11, R2, R0 ;  /* 0x000000020b007223 */ /* 0x000fce0000000000 */
.L_x_95:
[----:B------:R-:W-:Y:S05]  /*1500*/  BSYNC.RECONVERGENT B0 ;  /* 0x0000000000007941 */ /* 0x000fea0003800200 */
.L_x_93:
        /* <DEDUP_REMOVED lines=8> */
.L_x_97:
[----:B------:R-:W0:Y:S02]  /*1590*/  MUFU.RCP R13, R0 ;  /* 0x00000000000d7308 */ /* 0x000e240000001000 */
[----:B0-----:R-:W-:-:S04]  /*15a0*/  FFMA R2, R13, R0, -1 ;  /* 0xbf8000000d027423 */ /* 0x001fc80000000000 */
[----:B------:R-:W-:-:S04]  /*15b0*/  FADD.FTZ R2, -R2, -RZ ;  /* 0x800000ff02027221 */ /* 0x000fc80000010100 */
[----:B------:R-:W-:-:S07]  /*15c0*/  FFMA R13, R13, R2, R13 ;  /* 0x000000020d0d7223 */ /* 0x000fce000000000d */
.L_x_98:
[----:B------:R-:W-:Y:S05]  /*15d0*/  BSYNC.RECONVERGENT B0 ;  /* 0x0000000000007941 */ /* 0x000fea0003800200 */
.L_x_96:
[----:B------:R-:W-:-:S04]  /*15e0*/  FMUL R0, R13, R13 ;  /* 0x0000000d0d007220 */ /* 0x000fc80000400000 */
[----:B------:R-:W-:-:S04]  /*15f0*/  FMUL R0, R0, R13 ;  /* 0x0000000d00007220 */ /* 0x000fc80000400000 */
[-C--:B------:R-:W-:Y:S01]  /*1600*/  FFMA R24, R5, R0.reuse, R24 ;  /* 0x0000000005187223 */ /* 0x080fe20000000018 */
[-C--:B------:R-:W-:Y:S01]  /*1610*/  FFMA R22, R7, R0.reuse, R22 ;  /* 0x0000000007167223 */ /* 0x080fe20000000016 */
[----:B------:R-:W-:-:S07]  /*1620*/  FFMA R3, R6, R0, R3 ;  /* 0x0000000006037223 */ /* 0x000fce0000000003 */
.L_x_53:
[----:B------:R-:W1:Y:S01]  /*1630*/  LDC.64 R4, c[0x0][0x380] ;  /* 0x0000e000ff047b82 */ /* 0x000e620000000a00 */
[----:B------:R-:W2:Y:S01]  /*1640*/  LDCU UR4, c[0x0][0x388] ;  /* 0x00007100ff0477ac */ /* 0x000ea20008000800 */
        /* <DEDUP_REMOVED lines=11> */
        .weak           $__internal_2_$__cuda_sm20_rcp_rn_f32_slowpath
        .type           $__internal_2_$__cuda_sm20_rcp_rn_f32_slowpath,@function
        .size           $__internal_2_$__cuda_sm20_rcp_rn_f32_slowpath,($__internal_3_$__cuda_sm20_sqrt_rn_f32_slowpath - $__internal_2_$__cuda_sm20_rcp_rn_f32_slowpath)
$__internal_2_$__cuda_sm20_rcp_rn_f32_slowpath:
        /* <DEDUP_REMOVED lines=15> */
.L_x_100:
        /* <DEDUP_REMOVED lines=33> */
.L_x_102:
[----:B------:R0:W1:Y:S02]  /*1a00*/  MUFU.RCP R13, R0 ;  /* 0x00000000000d7308 */ /* 0x0000640000001000 */
.L_x_101:
[----:B------:R-:W-:Y:S05]  /*1a10*/  BSYNC.RECONVERGENT B1 ;  /* 0x0000000000017941 */ /* 0x000fea0003800200 */
.L_x_99:
[----:B------:R-:W-:-:S04]  /*1a20*/  MOV R11, 0x0 ;  /* 0x00000000000b7802 */ /* 0x000fc80000000f00 */
[----:B01----:R-:W-:Y:S05]  /*1a30*/  RET.REL.NODEC R10 `(_Z9bodyForceP4Bodyfif) ;  /* 0xffffffe40a707950 */ /* 0x003fea0003c3ffff */
        .weak           $__internal_3_$__cuda_sm20_sqrt_rn_f32_slowpath
        .type           $__internal_3_$__cuda_sm20_sqrt_rn_f32_slowpath,@function
        .size           $__internal_3_$__cuda_sm20_sqrt_rn_f32_slowpath,(.L_x_108 - $__internal_3_$__cuda_sm20_sqrt_rn_f32_slowpath)
$__internal_3_$__cuda_sm20_sqrt_rn_f32_slowpath:
        /* <DEDUP_REMOVED lines=19> */
.L_x_103:
[----:B------:R-:W-:Y:S01]  /*1b70*/  HFMA2 R11, -RZ, RZ, 0, 0 ;  /* 0x00000000ff0b7431 */ /* 0x000fe200000001ff */
[----:B------:R-:W-:-:S04]  /*1b80*/  MOV R10, R0 ;  /* 0x00000000000a7202 */ /* 0x000fc80000000f00 */
[----:B------:R-:W-:Y:S05]  /*1b90*/  RET.REL.NODEC R10 `(_Z9bodyForceP4Bodyfif) ;  /* 0xffffffe40a187950 */ /* 0x000fea0003c3ffff */
.L_x_104:
        /* <DEDUP_REMOVED lines=14> */
.L_x_108:


//--------------------- .nv.shared.reserved.0     --------------------------
	.section	.nv.shared.reserved.0,"aw",@nobits
	.weak		__nv_reservedSMEM_offset_0_alias
	.size		__nv_reservedSMEM_offset_0_alias, 0, 64
	.other		__nv_reservedSMEM_offset_0_alias,@"STO_CUDA_RESERVED_SHARED STV_DEFAULT"
__nv_reservedSMEM_offset_0_alias:
	.zero		0
	.zero		64


//--------------------- .nv.constant0._Z13gpu_integratePffi --------------------------
	.section	.nv.constant0._Z13gpu_integratePffi,"a",@progbits
	.sectionflags	@""
	.align	4
.nv.constant0._Z13gpu_integratePffi:
	.zero		912


//--------------------- .nv.constant0._Z13gpu_bodyForcePffif --------------------------
	.section	.nv.constant0._Z13gpu_bodyForcePffif,"a",@progbits
	.sectionflags	@""
	.align	4
.nv.constant0._Z13gpu_bodyForcePffif:
	.zero		916


//--------------------- .nv.constant0._Z9bodyForceP4Bodyfif --------------------------
	.section	.nv.constant0._Z9bodyForceP4Bodyfif,"a",@progbits
	.sectionflags	@""
	.align	4
.nv.constant0._Z9bodyForceP4Bodyfif:
	.zero		916


//--------------------- SYMBOLS --------------------------

	.type		.nv.reservedSmem.offset0,@object
	.size		.nv.reservedSmem.offset0,0x4
